	.target	sm_90a

	.elftype	@"ET_EXEC"


//--------------------- .note.nv.tkinfo           --------------------------
	.section	.note.nv.tkinfo,"",@"SHT_NOTE"
	.sectionflags	@"SHF_NOTE_NV_TKINFO"
	.tkinfo
        /*0018*/ 	.word	0x00000002
        /*0030*/ 	.string	""
        /*0030*/ 	.string	"ptxas"
        /*0030*/ 	.string	"Cuda compilation tools, release 13.0, V13.0.88"
        /*0030*/ 	.string	"Build cuda_13.0.r13.0/compiler.36424714_0"
        /*0030*/ 	.string	"-v  -suppress-debug-info  -lineinfo  -arch sm_90a "



//--------------------- .note.nv.cuinfo           --------------------------
	.section	.note.nv.cuinfo,"",@"SHT_NOTE"
	.sectionflags	@"SHF_NOTE_NV_CUINFO"
        /*0018*/ 	.short	0x0002
        /*001a*/ 	.short	0x005a
        /*001c*/ 	.short	0x0082
	.zero		2


//--------------------- .nv.info                  --------------------------
	.section	.nv.info,"",@"SHT_CUDA_INFO"
	.align	4


	//----- nvinfo : EIATTR_REGCOUNT
	.align		4
        /*0000*/ 	.byte	0x04, 0x2f
        /*0002*/ 	.short	(.L_1 - .L_0)
	.align		4
.L_0:
        /*0004*/ 	.word	index@(matmul_kernel)
        /*0008*/ 	.word	0x000000ff


	//----- nvinfo : EIATTR_FRAME_SIZE
	.align		4
.L_1:
        /*000c*/ 	.byte	0x04, 0x11
        /*000e*/ 	.short	(.L_3 - .L_2)
	.align		4
.L_2:
        /*0010*/ 	.word	index@(matmul_kernel)
        /*0014*/ 	.word	0x000000f8


	//----- nvinfo : EIATTR_MIN_STACK_SIZE
	.align		4
.L_3:
        /*0018*/ 	.byte	0x04, 0x12
        /*001a*/ 	.short	(.L_5 - .L_4)
	.align		4
.L_4:
        /*001c*/ 	.word	index@(matmul_kernel)
        /*0020*/ 	.word	0x000000f8
.L_5:


//--------------------- .nv.compat                --------------------------
	.section	.nv.compat,"",@"SHT_CUDA_COMPAT_INFO"
	.align	4
        /*0000*/ 	.byte	0x02, 0x09, 0x01, 0x00, 0x02, 0x02, 0x01, 0x00, 0x02, 0x05, 0x05, 0x00, 0x03, 0x07, 0x01, 0x01
        /*0010*/ 	.byte	0x02, 0x03, 0x00, 0x00, 0x02, 0x06, 0x01, 0x00, 0x04, 0x0b, 0x08, 0x00, 0x00, 0x00, 0x00, 0x00
        /*0020*/ 	.byte	0x00, 0x00, 0x00, 0x00


//--------------------- .nv.info.matmul_kernel    --------------------------
	.section	.nv.info.matmul_kernel,"",@"SHT_CUDA_INFO"
	.sectionflags	@""
	.align	4


	//----- nvinfo : EIATTR_CUDA_API_VERSION
	.align		4
        /*0000*/ 	.byte	0x04, 0x37
        /*0002*/ 	.short	(.L_7 - .L_6)
.L_6:
        /*0004*/ 	.word	0x00000082


	//----- nvinfo : EIATTR_KPARAM_INFO
	.align		4
.L_7:
        /*0008*/ 	.byte	0x04, 0x17
        /*000a*/ 	.short	(.L_9 - .L_8)
.L_8:
        /*000c*/ 	.word	0x00000000
        /*0010*/ 	.short	0x000d
        /*0012*/ 	.short	0x0048
        /*0014*/ 	.byte	0x00, 0xf4, 0x21, 0x00


	//----- nvinfo : EIATTR_KPARAM_INFO
	.align		4
.L_9:
        /*0018*/ 	.byte	0x04, 0x17
        /*001a*/ 	.short	(.L_11 - .L_10)
.L_10:
        /*001c*/ 	.word	0x00000000
        /*0020*/ 	.short	0x000c
        /*0022*/ 	.short	0x0040
        /*0024*/ 	.byte	0x00, 0xf4, 0x21, 0x00


	//----- nvinfo : EIATTR_KPARAM_INFO
	.align		4
.L_11:
        /*0028*/ 	.byte	0x04, 0x17
        /*002a*/ 	.short	(.L_13 - .L_12)
.L_12:
        /*002c*/ 	.word	0x00000000
        /*0030*/ 	.short	0x000b
        /*0032*/ 	.short	0x0038
        /*0034*/ 	.byte	0x00, 0xf0, 0x11, 0x00


	//----- nvinfo : EIATTR_KPARAM_INFO
	.align		4
.L_13:
        /*0038*/ 	.byte	0x04, 0x17
        /*003a*/ 	.short	(.L_15 - .L_14)
.L_14:
        /*003c*/ 	.word	0x00000000
        /*0040*/ 	.short	0x000a
        /*0042*/ 	.short	0x0034
        /*0044*/ 	.byte	0x00, 0xf0, 0x11, 0x00


	//----- nvinfo : EIATTR_KPARAM_INFO
	.align		4
.L_15:
        /*0048*/ 	.byte	0x04, 0x17
        /*004a*/ 	.short	(.L_17 - .L_16)
.L_16:
        /*004c*/ 	.word	0x00000000
        /*0050*/ 	.short	0x0009
        /*0052*/ 	.short	0x0030
        /*0054*/ 	.byte	0x00, 0xf0, 0x11, 0x00


	//----- nvinfo : EIATTR_KPARAM_INFO
	.align		4
.L_17:
        /*0058*/ 	.byte	0x04, 0x17
        /*005a*/ 	.short	(.L_19 - .L_18)
.L_18:
        /*005c*/ 	.word	0x00000000
        /*0060*/ 	.short	0x0008
        /*0062*/ 	.short	0x002c
        /*0064*/ 	.byte	0x00, 0xf0, 0x11, 0x00


	//----- nvinfo : EIATTR_KPARAM_INFO
	.align		4
.L_19:
        /*0068*/ 	.byte	0x04, 0x17
        /*006a*/ 	.short	(.L_21 - .L_20)
.L_20:
        /*006c*/ 	.word	0x00000000
        /*0070*/ 	.short	0x0007
        /*0072*/ 	.short	0x0028
        /*0074*/ 	.byte	0x00, 0xf0, 0x11, 0x00


	//----- nvinfo : EIATTR_KPARAM_INFO
	.align		4
.L_21:
        /*0078*/ 	.byte	0x04, 0x17
        /*007a*/ 	.short	(.L_23 - .L_22)
.L_22:
        /*007c*/ 	.word	0x00000000
        /*0080*/ 	.short	0x0006
        /*0082*/ 	.short	0x0024
        /*0084*/ 	.byte	0x00, 0xf0, 0x11, 0x00


	//----- nvinfo : EIATTR_KPARAM_INFO
	.align		4
.L_23:
        /*0088*/ 	.byte	0x04, 0x17
        /*008a*/ 	.short	(.L_25 - .L_24)
.L_24:
        /*008c*/ 	.word	0x00000000
        /*0090*/ 	.short	0x0005
        /*0092*/ 	.short	0x0020
        /*0094*/ 	.byte	0x00, 0xf0, 0x11, 0x00


	//----- nvinfo : EIATTR_KPARAM_INFO
	.align		4
.L_25:
        /*0098*/ 	.byte	0x04, 0x17
        /*009a*/ 	.short	(.L_27 - .L_26)
.L_26:
        /*009c*/ 	.word	0x00000000
        /*00a0*/ 	.short	0x0004
        /*00a2*/ 	.short	0x001c
        /*00a4*/ 	.byte	0x00, 0xf0, 0x11, 0x00


	//----- nvinfo : EIATTR_KPARAM_INFO
	.align		4
.L_27:
        /*00a8*/ 	.byte	0x04, 0x17
        /*00aa*/ 	.short	(.L_29 - .L_28)
.L_28:
        /*00ac*/ 	.word	0x00000000
        /*00b0*/ 	.short	0x0003
        /*00b2*/ 	.short	0x0018
        /*00b4*/ 	.byte	0x00, 0xf0, 0x11, 0x00


	//----- nvinfo : EIATTR_KPARAM_INFO
	.align		4
.L_29:
        /*00b8*/ 	.byte	0x04, 0x17
        /*00ba*/ 	.short	(.L_31 - .L_30)
.L_30:
        /*00bc*/ 	.word	0x00000000
        /*00c0*/ 	.short	0x0002
        /*00c2*/ 	.short	0x0010
        /*00c4*/ 	.byte	0x00, 0xf4, 0x21, 0x00


	//----- nvinfo : EIATTR_KPARAM_INFO
	.align		4
.L_31:
        /*00c8*/ 	.byte	0x04, 0x17
        /*00ca*/ 	.short	(.L_33 - .L_32)
.L_32:
        /*00cc*/ 	.word	0x00000000
        /*00d0*/ 	.short	0x0001
        /*00d2*/ 	.short	0x0008
        /*00d4*/ 	.byte	0x00, 0xf4, 0x21, 0x00


	//----- nvinfo : EIATTR_KPARAM_INFO
	.align		4
.L_33:
        /*00d8*/ 	.byte	0x04, 0x17
        /*00da*/ 	.short	(.L_35 - .L_34)
.L_34:
        /*00dc*/ 	.word	0x00000000
        /*00e0*/ 	.short	0x0000
        /*00e2*/ 	.short	0x0000
        /*00e4*/ 	.byte	0x00, 0xf4, 0x21, 0x00


	//----- nvinfo : EIATTR_SPARSE_MMA_MASK
	.align		4
.L_35:
        /*00e8*/ 	.byte	0x03, 0x50
        /*00ea*/ 	.short	0x0000


	//----- nvinfo : EIATTR_MAXREG_COUNT
	.align		4
        /*00ec*/ 	.byte	0x03, 0x1b
        /*00ee*/ 	.short	0x00ff


	//----- nvinfo : EIATTR_NUM_BARRIERS
	.align		4
        /*00f0*/ 	.byte	0x02, 0x4c
        /*00f2*/ 	.byte	0x01
	.zero		1


	//----- nvinfo : EIATTR_ANNOTATIONS
	.align		4
        /*00f4*/ 	.byte	0x04, 0x55
        /*00f6*/ 	.short	(.L_37 - .L_36)


	//   ....[0]....
.L_36:
        /*00f8*/ 	.word	0x00000001
        /*00fc*/ 	.byte	0x30, 0x06, 0x00, 0x00, 0x01, 0x00, 0x00, 0x00, 0x70, 0x06, 0x00, 0x00, 0x01, 0x00, 0x00, 0x00
        /* <DEDUP_REMOVED lines=60> */
        /*04cc*/ 	.byte	0x40, 0x9d, 0x00, 0x00, 0x01, 0x00, 0x00, 0x00, 0x60, 0x9d, 0x00, 0x00


	//----- nvinfo : EIATTR_MERCURY_ISA_VERSION
	.align		4
.L_37:
        /*04d8*/ 	.byte	0x03, 0x5f
        /*04da*/ 	.short	0x0101


	//----- nvinfo : EIATTR_EXIT_INSTR_OFFSETS
	.align		4
        /*04dc*/ 	.byte	0x04, 0x1c
        /*04de*/ 	.short	(.L_39 - .L_38)


	//   ....[0]....
.L_38:
        /*04e0*/ 	.word	0x0000a070


	//   ....[1]....
        /*04e4*/ 	.word	0x0000a0a0


	//----- nvinfo : EIATTR_REQNTID
	.align		4
.L_39:
        /*04e8*/ 	.byte	0x04, 0x10
        /*04ea*/ 	.short	(.L_41 - .L_40)
.L_40:
        /*04ec*/ 	.word	0x00000040
        /*04f0*/ 	.word	0x00000001
        /*04f4*/ 	.word	0x00000001


	//----- nvinfo : EIATTR_CBANK_PARAM_SIZE
	.align		4
.L_41:
        /*04f8*/ 	.byte	0x03, 0x19
        /*04fa*/ 	.short	0x0050


	//----- nvinfo : EIATTR_PARAM_CBANK
	.align		4
        /*04fc*/ 	.byte	0x04, 0x0a
        /*04fe*/ 	.short	(.L_43 - .L_42)
	.align		4
.L_42:
        /*0500*/ 	.word	index@(.nv.constant0.matmul_kernel)
        /*0504*/ 	.short	0x0210
        /*0506*/ 	.short	0x0050


	//----- nvinfo : EIATTR_SW_WAR
	.align		4
.L_43:
        /*0508*/ 	.byte	0x04, 0x36
        /*050a*/ 	.short	(.L_45 - .L_44)
.L_44:
        /*050c*/ 	.word	0x00000008
.L_45:


//--------------------- .nv.callgraph             --------------------------
	.section	.nv.callgraph,"",@"SHT_CUDA_CALLGRAPH"
	.align	4
	.sectionentsize	8
	.align		4
        /*0000*/ 	.word	0x00000000
	.align		4
        /*0004*/ 	.word	0xffffffff
	.align		4
        /*0008*/ 	.word	0x00000000
	.align		4
        /*000c*/ 	.word	0xfffffffe
	.align		4
        /*0010*/ 	.word	0x00000000
	.align		4
        /*0014*/ 	.word	0xfffffffd
	.align		4
        /*0018*/ 	.word	0x00000000
	.align		4
        /*001c*/ 	.word	0xfffffffc


//--------------------- .text.matmul_kernel       --------------------------
	.section	.text.matmul_kernel,"ax",@progbits
	.align	128
        .global         matmul_kernel
        .type           matmul_kernel,@function
        .size           matmul_kernel,(.L_x_4 - matmul_kernel)
        .other          matmul_kernel,@"STO_CUDA_ENTRY STV_DEFAULT"
matmul_kernel:
.text.matmul_kernel:
[----:B------:R-:W0:Y:S08]  /*0000*/  LDC R1, c[0x0][0x28] ;  /* 0x00000a00ff017b82 */ /* 0x000e300000000800 */
[----:B------:R-:W1:Y:S01]  /*0010*/  LDC.64 R72, c[0x0][0x228] ;  /* 0x00008a00ff487b82 */ /* 0x000e620000000a00 */
[----:B------:R-:W2:Y:S01]  /*0020*/  S2R R5, SR_CTAID.X ;  /* 0x0000000000057919 */ /* 0x000ea20000002500 */
[----:B0-----:R-:W-:Y:S01]  /*0030*/  VIADD R1, R1, 0xffffff08 ;  /* 0xffffff0801017836 */ /* 0x001fe20000000000 */
[----:B------:R-:W-:Y:S01]  /*0040*/  ULDC.64 UR8, c[0x0][0x208] ;  /* 0x0000820000087ab9 */ /* 0x000fe20000000a00 */
[----:B------:R-:W-:Y:S01]  /*0050*/  ULDC UR6, c[0x0][0x230] ;  /* 0x00008c0000067ab9 */ /* 0x000fe20000000800 */
[----:B------:R-:W0:Y:S03]  /*0060*/  S2R R36, SR_TID.X ;  /* 0x0000000000247919 */ /* 0x000e260000002100 */
[----:B------:R-:W3:Y:S01]  /*0070*/  LDC R170, c[0x0][0x230] ;  /* 0x00008c00ffaa7b82 */ /* 0x000ee20000000800 */
[----:B-1----:R-:W-:-:S05]  /*0080*/  VIADD R0, R73, 0x7f ;  /* 0x0000007f49007836 */ /* 0x002fca0000000000 */
[----:B------:R-:W-:Y:S01]  /*0090*/  SHF.R.S32.HI R3, RZ, 0x1f, R0 ;  /* 0x0000001fff037819 */ /* 0x000fe20000011400 */
[----:B---3--:R-:W-:-:S03]  /*00a0*/  VIADD R170, R170, 0x1f ;  /* 0x0000001faaaa7836 */ /* 0x008fc60000000000 */
[----:B------:R-:W-:Y:S02]  /*00b0*/  LEA.HI R3, R3, R0, RZ, 0x7 ;  /* 0x0000000003037211 */ /* 0x000fe400078f38ff */
[----:B--2---:R-:W-:Y:S02]  /*00c0*/  IABS R8, R5 ;  /* 0x0000000500087213 */ /* 0x004fe40000000000 */
[----:B------:R-:W-:Y:S02]  /*00d0*/  SHF.R.S32.HI R3, RZ, 0x7, R3 ;  /* 0x00000007ff037819 */ /* 0x000fe40000011403 */
[----:B0-----:R-:W-:Y:S02]  /*00e0*/  SHF.R.U32.HI R247, RZ, 0x5, R36 ;  /* 0x00000005fff77819 */ /* 0x001fe40000011624 */
[----:B------:R-:W-:Y:S01]  /*00f0*/  LOP3.LUT R172, R36, 0x1f, RZ, 0xc0, !PT ;  /* 0x0000001f24ac7812 */ /* 0x000fe200078ec0ff */
[----:B------:R-:W-:Y:S01]  /*0100*/  IMAD.SHL.U32 R4, R3, 0x8, RZ ;  /* 0x0000000803047824 */ /* 0x000fe200078e00ff */
[----:B------:R-:W-:-:S04]  /*0110*/  SGXT.U32 R247, R247, 0x1 ;  /* 0x00000001f7f7781a */ /* 0x000fc80000000000 */
[-C--:B------:R-:W-:Y:S02]  /*0120*/  IABS R7, R4.reuse ;  /* 0x0000000400077213 */ /* 0x080fe40000000000 */
[----:B------:R-:W-:Y:S02]  /*0130*/  IABS R10, R4 ;  /* 0x00000004000a7213 */ /* 0x000fe40000000000 */
[----:B------:R-:W0:Y:S01]  /*0140*/  I2F.RP R0, R7 ;  /* 0x0000000700007306 */ /* 0x000e220000209400 */
[C---:B------:R-:W-:Y:S02]  /*0150*/  LOP3.LUT R232, R247.reuse, 0x2, RZ, 0xfc, !PT ;  /* 0x00000002f7e87812 */ /* 0x040fe400078efcff */
[C---:B------:R-:W-:Y:S02]  /*0160*/  LOP3.LUT R233, R247.reuse, 0x4, RZ, 0xfc, !PT ;  /* 0x00000004f7e97812 */ /* 0x040fe400078efcff */
[C---:B------:R-:W-:Y:S02]  /*0170*/  LOP3.LUT R234, R247.reuse, 0x6, RZ, 0xfc, !PT ;  /* 0x00000006f7ea7812 */ /* 0x040fe400078efcff */
[----:B------:R-:W-:-:S02]  /*0180*/  LOP3.LUT R235, R247, 0x8, RZ, 0xfc, !PT ;  /* 0x00000008f7eb7812 */ /* 0x000fc400078efcff */
[C---:B------:R-:W-:Y:S02]  /*0190*/  LOP3.LUT R236, R247.reuse, 0xa, RZ, 0xfc, !PT ;  /* 0x0000000af7ec7812 */ /* 0x040fe400078efcff */
[C---:B------:R-:W-:Y:S02]  /*01a0*/  LOP3.LUT R237, R247.reuse, 0xc, RZ, 0xfc, !PT ;  /* 0x0000000cf7ed7812 */ /* 0x040fe400078efcff */
[C---:B------:R-:W-:Y:S01]  /*01b0*/  LOP3.LUT R238, R247.reuse, 0xe, RZ, 0xfc, !PT ;  /* 0x0000000ef7ee7812 */ /* 0x040fe200078efcff */
[----:B0-----:R-:W0:Y:S01]  /*01c0*/  MUFU.RCP R0, R0 ;  /* 0x0000000000007308 */ /* 0x001e220000001000 */
[C---:B------:R-:W-:Y:S02]  /*01d0*/  LOP3.LUT R239, R247.reuse, 0x10, RZ, 0xfc, !PT ;  /* 0x00000010f7ef7812 */ /* 0x040fe400078efcff */
[C---:B------:R-:W-:Y:S02]  /*01e0*/  LOP3.LUT R240, R247.reuse, 0x12, RZ, 0xfc, !PT ;  /* 0x00000012f7f07812 */ /* 0x040fe400078efcff */
[----:B------:R-:W-:-:S02]  /*01f0*/  LOP3.LUT R241, R247, 0x14, RZ, 0xfc, !PT ;  /* 0x00000014f7f17812 */ /* 0x000fc400078efcff */
[C---:B------:R-:W-:Y:S02]  /*0200*/  LOP3.LUT R242, R247.reuse, 0x16, RZ, 0xfc, !PT ;  /* 0x00000016f7f27812 */ /* 0x040fe400078efcff */
[C---:B------:R-:W-:Y:S02]  /*0210*/  LOP3.LUT R243, R247.reuse, 0x18, RZ, 0xfc, !PT ;  /* 0x00000018f7f37812 */ /* 0x040fe400078efcff */
[C---:B------:R-:W-:Y:S02]  /*0220*/  LOP3.LUT R244, R247.reuse, 0x1a, RZ, 0xfc, !PT ;  /* 0x0000001af7f47812 */ /* 0x040fe400078efcff */
[C---:B------:R-:W-:Y:S02]  /*0230*/  LOP3.LUT R245, R247.reuse, 0x1c, RZ, 0xfc, !PT ;  /* 0x0000001cf7f57812 */ /* 0x040fe400078efcff */
[----:B------:R-:W-:Y:S01]  /*0240*/  LOP3.LUT R246, R247, 0x1e, RZ, 0xfc, !PT ;  /* 0x0000001ef7f67812 */ /* 0x000fe200078efcff */
[----:B0-----:R-:W-:Y:S02]  /*0250*/  VIADD R2, R0, 0xffffffe ;  /* 0x0ffffffe00027836 */ /* 0x001fe40000000000 */
[----:B------:R-:W-:-:S02]  /*0260*/  IMAD.MOV R0, RZ, RZ, -R10 ;  /* 0x000000ffff007224 */ /* 0x000fc400078e0a0a */
[----:B------:R0:W1:Y:S02]  /*0270*/  F2I.FTZ.U32.TRUNC.NTZ R3, R2 ;  /* 0x0000000200037305 */ /* 0x000064000021f000 */
[----:B0-----:R-:W-:Y:S02]  /*0280*/  IMAD.MOV.U32 R2, RZ, RZ, RZ ;  /* 0x000000ffff027224 */ /* 0x001fe400078e00ff */
[----:B-1----:R-:W-:-:S04]  /*0290*/  IMAD.MOV R6, RZ, RZ, -R3 ;  /* 0x000000ffff067224 */ /* 0x002fc800078e0a03 */
[----:B------:R-:W-:Y:S02]  /*02a0*/  IMAD R9, R6, R7, RZ ;  /* 0x0000000706097224 */ /* 0x000fe400078e02ff */
[----:B------:R-:W-:Y:S02]  /*02b0*/  IMAD.MOV.U32 R6, RZ, RZ, R8 ;  /* 0x000000ffff067224 */ /* 0x000fe400078e0008 */
[----:B------:R-:W-:-:S06]  /*02c0*/  IMAD.HI.U32 R3, R3, R9, R2 ;  /* 0x0000000903037227 */ /* 0x000fcc00078e0002 */
[----:B------:R-:W-:-:S04]  /*02d0*/  IMAD.HI.U32 R3, R3, R6, RZ ;  /* 0x0000000603037227 */ /* 0x000fc800078e00ff */
[----:B------:R-:W-:-:S05]  /*02e0*/  IMAD R0, R3, R0, R6 ;  /* 0x0000000003007224 */ /* 0x000fca00078e0206 */
[----:B------:R-:W-:-:S13]  /*02f0*/  ISETP.GT.U32.AND P1, PT, R7, R0, PT ;  /* 0x000000000700720c */ /* 0x000fda0003f24070 */
[----:B------:R-:W-:Y:S02]  /*0300*/  @!P1 IMAD.IADD R0, R0, 0x1, -R7 ;  /* 0x0000000100009824 */ /* 0x000fe400078e0a07 */
[----:B------:R-:W-:Y:S01]  /*0310*/  @!P1 VIADD R3, R3, 0x1 ;  /* 0x0000000103039836 */ /* 0x000fe20000000000 */
[----:B------:R-:W-:Y:S02]  /*0320*/  ISETP.NE.AND P1, PT, R4, RZ, PT ;  /* 0x000000ff0400720c */ /* 0x000fe40003f25270 */
[----:B------:R-:W-:Y:S02]  /*0330*/  ISETP.GE.U32.AND P0, PT, R0, R7, PT ;  /* 0x000000070000720c */ /* 0x000fe40003f06070 */
[----:B------:R-:W-:-:S04]  /*0340*/  LOP3.LUT R0, R5, R4, RZ, 0x3c, !PT ;  /* 0x0000000405007212 */ /* 0x000fc800078e3cff */
[----:B------:R-:W-:Y:S01]  /*0350*/  ISETP.GE.AND P2, PT, R0, RZ, PT ;  /* 0x000000ff0000720c */ /* 0x000fe20003f46270 */
[----:B------:R-:W-:-:S06]  /*0360*/  VIADD R0, R72, 0x1f ;  /* 0x0000001f48007836 */ /* 0x000fcc0000000000 */
[----:B------:R-:W-:-:S04]  /*0370*/  @P0 VIADD R3, R3, 0x1 ;  /* 0x0000000103030836 */ /* 0x000fc80000000000 */
[----:B------:R-:W-:Y:S01]  /*0380*/  IMAD.MOV.U32 R2, RZ, RZ, R3 ;  /* 0x000000ffff027224 */ /* 0x000fe200078e0003 */
[----:B------:R-:W-:-:S03]  /*0390*/  SHF.R.S32.HI R3, RZ, 0x1f, R0 ;  /* 0x0000001fff037819 */ /* 0x000fc60000011400 */
[----:B------:R-:W-:Y:S01]  /*03a0*/  @!P2 IMAD.MOV R2, RZ, RZ, -R2 ;  /* 0x000000ffff02a224 */ /* 0x000fe200078e0a02 */
[----:B------:R-:W-:Y:S02]  /*03b0*/  @!P1 LOP3.LUT R2, RZ, R4, RZ, 0x33, !PT ;  /* 0x00000004ff029212 */ /* 0x000fe400078e33ff */
[----:B------:R-:W-:-:S03]  /*03c0*/  LEA.HI R3, R3, R0, RZ, 0x5 ;  /* 0x0000000003037211 */ /* 0x000fc600078f28ff */
[----:B------:R-:W-:Y:S02]  /*03d0*/  IMAD.SHL.U32 R6, R2, 0x8, RZ ;  /* 0x0000000802067824 */ /* 0x000fe400078e00ff */
[----:B------:R-:W-:-:S03]  /*03e0*/  IMAD.MOV R2, RZ, RZ, -R2 ;  /* 0x000000ffff027224 */ /* 0x000fc600078e0a02 */
[----:B------:R-:W-:Y:S01]  /*03f0*/  LEA.HI.SX32 R3, R3, -R6, 0x1b ;  /* 0x8000000603037211 */ /* 0x000fe200078fdaff */
[----:B------:R-:W-:-:S03]  /*0400*/  IMAD R4, R4, R2, R5 ;  /* 0x0000000204047224 */ /* 0x000fc600078e0205 */
[----:B------:R-:W-:Y:S02]  /*0410*/  VIMNMX R11, R3, 0x8, PT ;  /* 0x00000008030b7848 */ /* 0x000fe40003fe0100 */
[----:B------:R-:W-:Y:S02]  /*0420*/  IABS R9, R4 ;  /* 0x0000000400097213 */ /* 0x000fe40000000000 */
[----:B------:R-:W-:-:S04]  /*0430*/  IABS R7, R11 ;  /* 0x0000000b00077213 */ /* 0x000fc80000000000 */
[----:B------:R-:W0:Y:S08]  /*0440*/  I2F.RP R0, R7 ;  /* 0x0000000700007306 */ /* 0x000e300000209400 */
[----:B0-----:R-:W0:Y:S02]  /*0450*/  MUFU.RCP R0, R0 ;  /* 0x0000000000007308 */ /* 0x001e240000001000 */
[----:B0-----:R-:W-:-:S06]  /*0460*/  VIADD R3, R0, 0xffffffe ;  /* 0x0ffffffe00037836 */ /* 0x001fcc0000000000 */
[----:B------:R-:W0:Y:S02]  /*0470*/  F2I.FTZ.U32.TRUNC.NTZ R3, R3 ;  /* 0x0000000300037305 */ /* 0x000e24000021f000 */
[----:B0-----:R-:W-:-:S04]  /*0480*/  IMAD.MOV R8, RZ, RZ, -R3 ;  /* 0x000000ffff087224 */ /* 0x001fc800078e0a03 */
[----:B------:R-:W-:Y:S01]  /*0490*/  IMAD.MOV.U32 R2, RZ, RZ, R8 ;  /* 0x000000ffff027224 */ /* 0x000fe200078e0008 */
[----:B------:R-:W-:-:S03]  /*04a0*/  IABS R8, R11 ;  /* 0x0000000b00087213 */ /* 0x000fc60000000000 */
[----:B------:R-:W-:Y:S02]  /*04b0*/  IMAD R5, R2, R7, RZ ;  /* 0x0000000702057224 */ /* 0x000fe400078e02ff */
[----:B------:R-:W-:Y:S02]  /*04c0*/  IMAD.MOV.U32 R2, RZ, RZ, RZ ;  /* 0x000000ffff027224 */ /* 0x000fe400078e00ff */
[----:B------:R-:W-:Y:S02]  /*04d0*/  IMAD.MOV R0, RZ, RZ, -R8 ;  /* 0x000000ffff007224 */ /* 0x000fe400078e0a08 */
        /* <DEDUP_REMOVED lines=9> */
[----:B------:R-:W-:-:S07]  /*0570*/  ISETP.GE.AND P2, PT, R0, RZ, PT ;  /* 0x000000ff0000720c */ /* 0x000fce0003f46270 */
[----:B------:R-:W-:Y:S01]  /*0580*/  @P0 VIADD R2, R2, 0x1 ;  /* 0x0000000102020836 */ /* 0x000fe20000000000 */
[----:B------:R-:W-:-:S05]  /*0590*/  ISETP.GT.AND P0, PT, R170, 0x1f, PT ;  /* 0x0000001faa00780c */ /* 0x000fca0003f04270 */
[----:B------:R-:W-:Y:S01]  /*05a0*/  @!P2 IMAD.MOV R2, RZ, RZ, -R2 ;  /* 0x000000ffff02a224 */ /* 0x000fe200078e0a02 */
[----:B------:R-:W-:-:S05]  /*05b0*/  @!P1 LOP3.LUT R2, RZ, R11, RZ, 0x33, !PT ;  /* 0x0000000bff029212 */ /* 0x000fca00078e33ff */
[----:B------:R-:W-:Y:S02]  /*05c0*/  IMAD.MOV R0, RZ, RZ, -R2 ;  /* 0x000000ffff007224 */ /* 0x000fe400078e0a02 */
[----:B------:R-:W-:Y:S02]  /*05d0*/  IMAD.SHL.U32 R2, R2, 0x80, RZ ;  /* 0x0000008002027824 */ /* 0x000fe400078e00ff */
[----:B------:R-:W-:-:S03]  /*05e0*/  IMAD R0, R11, R0, R4 ;  /* 0x000000000b007224 */ /* 0x000fc600078e0204 */
[--C-:B------:R-:W-:Y:S01]  /*05f0*/  LOP3.LUT R14, R2, 0x2, R247.reuse, 0xfe, !PT ;  /* 0x00000002020e7812 */ /* 0x100fe200078efef7 */
[----:B------:R-:W-:Y:S01]  /*0600*/  IMAD.IADD R3, R6, 0x1, R0 ;  /* 0x0000000106037824 */ /* 0x000fe200078e0200 */
[C-C-:B------:R-:W-:Y:S02]  /*0610*/  LOP3.LUT R16, R2.reuse, 0x4, R247.reuse, 0xfe, !PT ;  /* 0x0000000402107812 */ /* 0x140fe400078efef7 */
[C-C-:B------:R-:W-:Y:S01]  /*0620*/  LOP3.LUT R18, R2.reuse, 0x6, R247.reuse, 0xfe, !PT ;  /* 0x0000000602127812 */ /* 0x140fe200078efef7 */
[----:B------:R0:W-:Y:S01]  /*0630*/  STL [R1+0x24], R14 ;  /* 0x0000240e01007387 */ /* 0x0001e20000100800 */
[C-C-:B------:R-:W-:Y:S01]  /*0640*/  LOP3.LUT R20, R2.reuse, 0x8, R247.reuse, 0xfe, !PT ;  /* 0x0000000802147812 */ /* 0x140fe200078efef7 */
[----:B------:R-:W-:Y:S01]  /*0650*/  IMAD R151, R3, 0x20, R172 ;  /* 0x0000002003977824 */ /* 0x000fe200078e02ac */
[C-C-:B------:R-:W-:Y:S01]  /*0660*/  LOP3.LUT R22, R2.reuse, 0xa, R247.reuse, 0xfe, !PT ;  /* 0x0000000a02167812 */ /* 0x140fe200078efef7 */
[----:B------:R0:W-:Y:S01]  /*0670*/  STL [R1+0x20], R16 ;  /* 0x0000201001007387 */ /* 0x0001e20000100800 */
[----:B------:R-:W-:-:S02]  /*0680*/  LOP3.LUT R24, R2, 0xc, R247, 0xfe, !PT ;  /* 0x0000000c02187812 */ /* 0x000fc400078efef7 */
[C---:B------:R-:W-:Y:S01]  /*0690*/  LOP3.LUT R163, R2.reuse, R247, RZ, 0xfc, !PT ;  /* 0x000000f702a37212 */ /* 0x040fe200078efcff */
[----:B------:R0:W-:Y:S01]  /*06a0*/  STL [R1+0x1c], R18 ;  /* 0x00001c1201007387 */ /* 0x0001e20000100800 */
[C-C-:B------:R-:W-:Y:S02]  /*06b0*/  LOP3.LUT R26, R2.reuse, 0xe, R247.reuse, 0xfe, !PT ;  /* 0x0000000e021a7812 */ /* 0x140fe400078efef7 */
[C-C-:B------:R-:W-:Y:S01]  /*06c0*/  LOP3.LUT R28, R2.reuse, 0x10, R247.reuse, 0xfe, !PT ;  /* 0x00000010021c7812 */ /* 0x140fe200078efef7 */
[----:B------:R0:W-:Y:S01]  /*06d0*/  STL [R1+0x18], R20 ;  /* 0x0000181401007387 */ /* 0x0001e20000100800 */
[C-C-:B------:R-:W-:Y:S02]  /*06e0*/  LOP3.LUT R30, R2.reuse, 0x12, R247.reuse, 0xfe, !PT ;  /* 0x00000012021e7812 */ /* 0x140fe400078efef7 */
[----:B------:R-:W-:Y:S01]  /*06f0*/  LOP3.LUT R32, R2, 0x14, R247, 0xfe, !PT ;  /* 0x0000001402207812 */ /* 0x000fe200078efef7 */
[----:B------:R0:W-:Y:S01]  /*0700*/  STL [R1+0x14], R22 ;  /* 0x0000141601007387 */ /* 0x0001e20000100800 */
[----:B------:R-:W-:-:S02]  /*0710*/  LOP3.LUT R34, R163, 0x20, RZ, 0xfc, !PT ;  /* 0x00000020a3227812 */ /* 0x000fc400078efcff */
[C---:B------:R-:W-:Y:S01]  /*0720*/  LOP3.LUT R38, R163.reuse, 0x22, RZ, 0xfc, !PT ;  /* 0x00000022a3267812 */ /* 0x040fe200078efcff */
[----:B------:R0:W-:Y:S01]  /*0730*/  STL [R1+0x10], R24 ;  /* 0x0000101801007387 */ /* 0x0001e20000100800 */
[C---:B------:R-:W-:Y:S02]  /*0740*/  LOP3.LUT R48, R163.reuse, 0x24, RZ, 0xfc, !PT ;  /* 0x00000024a3307812 */ /* 0x040fe400078efcff */
[C---:B------:R-:W-:Y:S01]  /*0750*/  LOP3.LUT R50, R163.reuse, 0x26, RZ, 0xfc, !PT ;  /* 0x00000026a3327812 */ /* 0x040fe200078efcff */
[----:B------:R0:W-:Y:S01]  /*0760*/  STL [R1+0xc], R26 ;  /* 0x00000c1a01007387 */ /* 0x0001e20000100800 */
[C---:B------:R-:W-:Y:S02]  /*0770*/  LOP3.LUT R52, R163.reuse, 0x28, RZ, 0xfc, !PT ;  /* 0x00000028a3347812 */ /* 0x040fe400078efcff */
[C---:B------:R-:W-:Y:S01]  /*0780*/  LOP3.LUT R54, R163.reuse, 0x2a, RZ, 0xfc, !PT ;  /* 0x0000002aa3367812 */ /* 0x040fe200078efcff */
[----:B------:R0:W-:Y:S01]  /*0790*/  STL [R1+0x8], R28 ;  /* 0x0000081c01007387 */ /* 0x0001e20000100800 */
[----:B------:R-:W-:-:S02]  /*07a0*/  LOP3.LUT R64, R163, 0x2c, RZ, 0xfc, !PT ;  /* 0x0000002ca3407812 */ /* 0x000fc400078efcff */
[C---:B------:R-:W-:Y:S01]  /*07b0*/  LOP3.LUT R66, R163.reuse, 0x2e, RZ, 0xfc, !PT ;  /* 0x0000002ea3427812 */ /* 0x040fe200078efcff */
[----:B------:R0:W-:Y:S01]  /*07c0*/  STL [R1+0x4], R30 ;  /* 0x0000041e01007387 */ /* 0x0001e20000100800 */
[C---:B------:R-:W-:Y:S02]  /*07d0*/  LOP3.LUT R68, R163.reuse, 0x30, RZ, 0xfc, !PT ;  /* 0x00000030a3447812 */ /* 0x040fe400078efcff */
[C---:B------:R-:W-:Y:S01]  /*07e0*/  LOP3.LUT R70, R163.reuse, 0x32, RZ, 0xfc, !PT ;  /* 0x00000032a3467812 */ /* 0x040fe200078efcff */
[----:B------:R0:W-:Y:S01]  /*07f0*/  STL [R1], R32 ;  /* 0x0000002001007387 */ /* 0x0001e20000100800 */
        /* <DEDUP_REMOVED lines=55> */
[----:B------:R-:W-:Y:S01]  /*0b70*/  LOP3.LUT R150, R163, 0x7e, RZ, 0xfc, !PT ;  /* 0x0000007ea3967812 */ /* 0x000fe200078efcff */
[----:B------:R0:W-:Y:S01]  /*0b80*/  STL [R1+0xa0], R98 ;  /* 0x0000a06201007387 */ /* 0x0001e20000100800 */
[----:B------:R-:W-:-:S02]  /*0b90*/  LOP3.LUT R252, R2, 0x16, R247, 0xfe, !PT ;  /* 0x0000001602fc7812 */ /* 0x000fc400078efef7 */
[C-C-:B------:R-:W-:Y:S01]  /*0ba0*/  LOP3.LUT R251, R2.reuse, 0x18, R247.reuse, 0xfe, !PT ;  /* 0x0000001802fb7812 */ /* 0x140fe200078efef7 */
[----:B------:R0:W-:Y:S01]  /*0bb0*/  STL [R1+0x9c], R100 ;  /* 0x00009c6401007387 */ /* 0x0001e20000100800 */
[C-C-:B------:R-:W-:Y:S02]  /*0bc0*/  LOP3.LUT R250, R2.reuse, 0x1a, R247.reuse, 0xfe, !PT ;  /* 0x0000001a02fa7812 */ /* 0x140fe400078efef7 */
[C-C-:B------:R-:W-:Y:S01]  /*0bd0*/  LOP3.LUT R249, R2.reuse, 0x1c, R247.reuse, 0xfe, !PT ;  /* 0x0000001c02f97812 */ /* 0x140fe200078efef7 */
[----:B------:R0:W-:Y:S01]  /*0be0*/  STL [R1+0x98], R102 ;  /* 0x0000986601007387 */ /* 0x0001e20000100800 */
[----:B------:R-:W-:-:S03]  /*0bf0*/  LOP3.LUT R248, R2, 0x1e, R247, 0xfe, !PT ;  /* 0x0000001e02f87812 */ /* 0x000fc600078efef7 */
[----:B------:R0:W-:Y:S04]  /*0c00*/  STL [R1+0x94], R104 ;  /* 0x0000946801007387 */ /* 0x0001e80000100800 */
        /* <DEDUP_REMOVED lines=26> */
[----:B------:R0:W-:Y:S01]  /*0db0*/  STL [R1+0x28], R151 ;  /* 0x0000289701007387 */ /* 0x0001e20000100800 */
[----:B------:R-:W-:Y:S05]  /*0dc0*/  @P0 BRA `(.L_x_0) ;  /* 0x0000000000540947 */ /* 0x000fea0003800000 */
[C---:B------:R-:W-:Y:S01]  /*0dd0*/  IMAD.SHL.U32 R2, R36.reuse, 0x40, RZ ;  /* 0x0000004024027824 */ /* 0x040fe200078e00ff */
[----:B------:R-:W-:Y:S01]  /*0de0*/  CS2R R44, SRZ ;  /* 0x00000000002c7805 */ /* 0x000fe2000001ff00 */
[----:B------:R-:W-:Y:S01]  /*0df0*/  IMAD.SHL.U32 R0, R36, 0x8, RZ ;  /* 0x0000000824007824 */ /* 0x000fe200078e00ff */
[----:B------:R-:W-:Y:S02]  /*0e00*/  CS2R R46, SRZ ;  /* 0x00000000002e7805 */ /* 0x000fe4000001ff00 */
[----:B------:R-:W-:Y:S01]  /*0e10*/  CS2R R40, SRZ ;  /* 0x0000000000287805 */ /* 0x000fe2000001ff00 */
[----:B------:R1:W-:Y:S01]  /*0e20*/  STL [R1+0xf0], R2 ;  /* 0x0000f00201007387 */ /* 0x0003e20000100800 */
[----:B------:R-:W-:Y:S02]  /*0e30*/  CS2R R42, SRZ ;  /* 0x00000000002a7805 */ /* 0x000fe4000001ff00 */
[----:B------:R-:W-:Y:S02]  /*0e40*/  CS2R R116, SRZ ;  /* 0x0000000000747805 */ /* 0x000fe4000001ff00 */
[----:B------:R-:W-:Y:S01]  /*0e50*/  CS2R R118, SRZ ;  /* 0x0000000000767805 */ /* 0x000fe2000001ff00 */
[----:B------:R1:W-:Y:S01]  /*0e60*/  STL [R1+0xec], R0 ;  /* 0x0000ec0001007387 */ /* 0x0003e20000100800 */
[----:B------:R-:W-:-:S02]  /*0e70*/  CS2R R112, SRZ ;  /* 0x0000000000707805 */ /* 0x000fc4000001ff00 */
[----:B------:R-:W-:Y:S02]  /*0e80*/  CS2R R114, SRZ ;  /* 0x0000000000727805 */ /* 0x000fe4000001ff00 */
[----:B------:R-:W-:Y:S02]  /*0e90*/  CS2R R84, SRZ ;  /* 0x0000000000547805 */ /* 0x000fe4000001ff00 */
[----:B------:R-:W-:Y:S02]  /*0ea0*/  CS2R R86, SRZ ;  /* 0x0000000000567805 */ /* 0x000fe4000001ff00 */
[----:B------:R-:W-:Y:S02]  /*0eb0*/  CS2R R56, SRZ ;  /* 0x0000000000387805 */ /* 0x000fe4000001ff00 */
[----:B------:R-:W-:Y:S02]  /*0ec0*/  CS2R R58, SRZ ;  /* 0x00000000003a7805 */ /* 0x000fe4000001ff00 */
[----:B------:R-:W-:-:S02]  /*0ed0*/  CS2R R76, SRZ ;  /* 0x00000000004c7805 */ /* 0x000fc4000001ff00 */
[----:B------:R-:W-:Y:S02]  /*0ee0*/  CS2R R78, SRZ ;  /* 0x00000000004e7805 */ /* 0x000fe4000001ff00 */
[----:B------:R-:W-:Y:S02]  /*0ef0*/  CS2R R60, SRZ ;  /* 0x00000000003c7805 */ /* 0x000fe4000001ff00 */
[----:B------:R-:W-:Y:S01]  /*0f00*/  CS2R R62, SRZ ;  /* 0x00000000003e7805 */ /* 0x000fe2000001ff00 */
[----:B-1----:R-:W-:Y:S06]  /*0f10*/  BRA `(.L_x_1) ;  /* 0x0000007400307947 */ /* 0x002fec0003800000 */
.L_x_0:
[----:B------:R-:W-:Y:S01]  /*0f20*/  IABS R2, R73 ;  /* 0x0000004900027213 */ /* 0x000fe20000000000 */
[----:B------:R-:W-:Y:S01]  /*0f30*/  IMAD.MOV.U32 R4, RZ, RZ, RZ ;  /* 0x000000ffff047224 */ /* 0x000fe200078e00ff */
[----:B------:R-:W-:Y:S01]  /*0f40*/  IABS R0, R72 ;  /* 0x0000004800007213 */ /* 0x000fe20000000000 */
[----:B------:R-:W-:Y:S01]  /*0f50*/  ULDC UR4, c[0x0][0x234] ;  /* 0x00008d0000047ab9 */ /* 0x000fe20000000800 */
[----:B------:R-:W1:Y:S01]  /*0f60*/  I2F.RP R3, R2 ;  /* 0x0000000200037306 */ /* 0x000e620000209400 */
[----:B------:R-:W-:Y:S01]  /*0f70*/  IABS R10, R150 ;  /* 0x00000096000a7213 */ /* 0x000fe20000000000 */
[----:B------:R-:W-:Y:S01]  /*0f80*/  ULDC.64 UR10, c[0x0][0x210] ;  /* 0x00008400000a7ab9 */ /* 0x000fe20000000a00 */
[----:B------:R-:W-:Y:S01]  /*0f90*/  IABS R11, R149 ;  /* 0x00000095000b7213 */ /* 0x000fe20000000000 */
[----:B------:R-:W2:Y:S01]  /*0fa0*/  LDC R169, c[0x0][0x23c] ;  /* 0x00008f00ffa97b82 */ /* 0x000ea20000000800 */
[----:B------:R-:W-:Y:S02]  /*0fb0*/  IABS R13, R148 ;  /* 0x00000094000d7213 */ /* 0x000fe40000000000 */
[----:B------:R-:W-:Y:S01]  /*0fc0*/  IABS R15, R146 ;  /* 0x00000092000f7213 */ /* 0x000fe20000000000 */
[----:B------:R-:W3:Y:S01]  /*0fd0*/  I2F.RP R8, R0 ;  /* 0x0000000000087306 */ /* 0x000ee20000209400 */
[----:B------:R-:W-:-:S02]  /*0fe0*/  IABS R17, R145 ;  /* 0x0000009100117213 */ /* 0x000fc40000000000 */
[----:B------:R-:W-:Y:S02]  /*0ff0*/  IABS R19, R144 ;  /* 0x0000009000137213 */ /* 0x000fe40000000000 */
[----:B------:R-:W-:Y:S02]  /*1000*/  IABS R21, R143 ;  /* 0x0000008f00157213 */ /* 0x000fe40000000000 */
[----:B------:R-:W-:Y:S01]  /*1010*/  IABS R23, R142 ;  /* 0x0000008e00177213 */ /* 0x000fe20000000000 */
[----:B-1----:R-:W1:Y:S01]  /*1020*/  MUFU.RCP R3, R3 ;  /* 0x0000000300037308 */ /* 0x002e620000001000 */
[----:B------:R-:W-:Y:S02]  /*1030*/  IABS R25, R141 ;  /* 0x0000008d00197213 */ /* 0x000fe40000000000 */
[----:B------:R-:W-:Y:S02]  /*1040*/  IABS R27, R140 ;  /* 0x0000008c001b7213 */ /* 0x000fe40000000000 */
[----:B------:R-:W-:-:S02]  /*1050*/  IABS R29, R139 ;  /* 0x0000008b001d7213 */ /* 0x000fc40000000000 */
[----:B------:R-:W-:Y:S01]  /*1060*/  IABS R31, R138 ;  /* 0x0000008a001f7213 */ /* 0x000fe20000000000 */
[----:B---3--:R-:W3:Y:S01]  /*1070*/  MUFU.RCP R8, R8 ;  /* 0x0000000800087308 */ /* 0x008ee20000001000 */
[----:B------:R-:W-:Y:S02]  /*1080*/  IABS R33, R137 ;  /* 0x0000008900217213 */ /* 0x000fe40000000000 */
[----:B------:R-:W-:Y:S01]  /*1090*/  IABS R35, R136 ;  /* 0x0000008800237213 */ /* 0x000fe20000000000 */
[----:B--2---:R-:W-:Y:S01]  /*10a0*/  IMAD R172, R172, R169, RZ ;  /* 0x000000a9acac7224 */ /* 0x004fe200078e02ff */
[----:B------:R-:W-:Y:S01]  /*10b0*/  IABS R37, R134 ;  /* 0x0000008600257213 */ /* 0x000fe20000000000 */
[----:B------:R-:W-:Y:S01]  /*10c0*/  IMAD.SHL.U32 R169, R169, 0x20, RZ ;  /* 0x00000020a9a97824 */ /* 0x000fe200078e00ff */
[----:B------:R-:W-:Y:S01]  /*10d0*/  IABS R39, R132 ;  /* 0x0000008400277213 */ /* 0x000fe20000000000 */
[----:B-1----:R-:W-:Y:S01]  /*10e0*/  VIADD R5, R3, 0xffffffe ;  /* 0x0ffffffe03057836 */ /* 0x002fe20000000000 */
[----:B------:R-:W-:-:S02]  /*10f0*/  IABS R41, R130 ;  /* 0x0000008200297213 */ /* 0x000fc40000000000 */
[----:B------:R-:W-:Y:S02]  /*1100*/  IABS R43, R128 ;  /* 0x00000080002b7213 */ /* 0x000fe40000000000 */
[----:B------:R-:W-:Y:S01]  /*1110*/  IABS R45, R126 ;  /* 0x0000007e002d7213 */ /* 0x000fe20000000000 */
[----:B------:R-:W1:Y:S01]  /*1120*/  F2I.FTZ.U32.TRUNC.NTZ R5, R5 ;  /* 0x0000000500057305 */ /* 0x000e62000021f000 */
[----:B------:R-:W-:Y:S01]  /*1130*/  IABS R47, R124 ;  /* 0x0000007c002f7213 */ /* 0x000fe20000000000 */
[----:B---3--:R-:W-:Y:S01]  /*1140*/  VIADD R6, R8, 0xffffffe ;  /* 0x0ffffffe08067836 */ /* 0x008fe20000000000 */
[----:B------:R-:W-:Y:S02]  /*1150*/  IABS R49, R122 ;  /* 0x0000007a00317213 */ /* 0x000fe40000000000 */
[----:B------:R-:W-:Y:S02]  /*1160*/  IABS R51, R120 ;  /* 0x0000007800337213 */ /* 0x000fe40000000000 */
[----:B------:R-:W-:Y:S01]  /*1170*/  IABS R53, R110 ;  /* 0x0000006e00357213 */ /* 0x000fe20000000000 */
[----:B------:R2:W3:Y:S01]  /*1180*/  F2I.FTZ.U32.TRUNC.NTZ R7, R6 ;  /* 0x0000000600077305 */ /* 0x0004e2000021f000 */
[----:B------:R-:W-:-:S02]  /*1190*/  IABS R55, R108 ;  /* 0x0000006c00377213 */ /* 0x000fc40000000000 */
[----:B------:R-:W-:Y:S02]  /*11a0*/  IABS R57, R106 ;  /* 0x0000006a00397213 */ /* 0x000fe40000000000 */
[----:B------:R-:W-:Y:S01]  /*11b0*/  IABS R59, R104 ;  /* 0x00000068003b7213 */ /* 0x000fe20000000000 */
[--C-:B-1----:R-:W-:Y:S01]  /*11c0*/  IMAD.MOV R9, RZ, RZ, -R5.reuse ;  /* 0x000000ffff097224 */ /* 0x102fe200078e0a05 */
[----:B------:R-:W-:Y:S01]  /*11d0*/  IABS R61, R102 ;  /* 0x00000066003d7213 */ /* 0x000fe20000000000 */
[----:B--2---:R-:W-:Y:S01]  /*11e0*/  IMAD.MOV.U32 R6, RZ, RZ, RZ ;  /* 0x000000ffff067224 */ /* 0x004fe200078e00ff */
[----:B------:R-:W-:Y:S01]  /*11f0*/  IABS R63, R100 ;  /* 0x00000064003f7213 */ /* 0x000fe20000000000 */
[----:B------:R-:W-:Y:S01]  /*1200*/  IMAD R9, R9, R2, RZ ;  /* 0x0000000209097224 */ /* 0x000fe200078e02ff */
[----:B------:R-:W-:Y:S02]  /*1210*/  IABS R65, R98 ;  /* 0x0000006200417213 */ /* 0x000fe40000000000 */
[----:B------:R-:W-:Y:S01]  /*1220*/  IABS R67, R96 ;  /* 0x0000006000437213 */ /* 0x000fe20000000000 */
[----:B------:R-:W-:Y:S01]  /*1230*/  IMAD.HI.U32 R4, R5, R9, R4 ;  /* 0x0000000905047227 */ /* 0x000fe200078e0004 */
[----:B------:R-:W-:-:S02]  /*1240*/  IABS R69, R94 ;  /* 0x0000005e00457213 */ /* 0x000fc40000000000 */
[----:B------:R-:W-:Y:S01]  /*1250*/  IABS R71, R92 ;  /* 0x0000005c00477213 */ /* 0x000fe20000000000 */
[----:B---3--:R-:W-:Y:S01]  /*1260*/  IMAD.MOV R3, RZ, RZ, -R7 ;  /* 0x000000ffff037224 */ /* 0x008fe200078e0a07 */
[----:B------:R-:W-:Y:S01]  /*1270*/  IABS R75, R90 ;  /* 0x0000005a004b7213 */ /* 0x000fe20000000000 */
[----:B------:R-:W-:Y:S01]  /*1280*/  IMAD.MOV.U32 R9, RZ, RZ, R10 ;  /* 0x000000ffff097224 */ /* 0x000fe200078e000a */
[----:B------:R-:W-:Y:S01]  /*1290*/  IABS R10, R147 ;  /* 0x00000093000a7213 */ /* 0x000fe20000000000 */
[----:B------:R-:W-:Y:S01]  /*12a0*/  IMAD R3, R3, R0, RZ ;  /* 0x0000000003037224 */ /* 0x000fe200078e02ff */
[----:B------:R-:W-:Y:S01]  /*12b0*/  IABS R77, R88 ;  /* 0x00000058004d7213 */ /* 0x000fe20000000000 */
[C---:B------:R-:W-:Y:S01]  /*12c0*/  IMAD.HI.U32 R8, R4.reuse, R11, RZ ;  /* 0x0000000b04087227 */ /* 0x040fe200078e00ff */
[----:B------:R-:W-:Y:S02]  /*12d0*/  IABS R79, R82 ;  /* 0x00000052004f7213 */ /* 0x000fe40000000000 */
[----:B------:R-:W-:Y:S01]  /*12e0*/  IABS R81, R80 ;  /* 0x0000005000517213 */ /* 0x000fe20000000000 */
[----:B------:R-:W-:Y:S01]  /*12f0*/  IMAD.HI.U32 R5, R4, R9, RZ ;  /* 0x0000000904057227 */ /* 0x000fe200078e00ff */
[----:B------:R-:W-:-:S02]  /*1300*/  IABS R83, R74 ;  /* 0x0000004a00537213 */ /* 0x000fc40000000000 */
[----:B------:R-:W-:Y:S01]  /*1310*/  IABS R85, R70 ;  /* 0x0000004600557213 */ /* 0x000fe20000000000 */
[----:B------:R-:W-:Y:S01]  /*1320*/  IMAD.HI.U32 R3, R7, R3, R6 ;  /* 0x0000000307037227 */ /* 0x000fe200078e0006 */
[----:B------:R-:W-:Y:S02]  /*1330*/  IABS R87, R68 ;  /* 0x0000004400577213 */ /* 0x000fe40000000000 */
[----:B------:R-:W-:Y:S01]  /*1340*/  IABS R89, R66 ;  /* 0x0000004200597213 */ /* 0x000fe20000000000 */
[----:B------:R-:W-:Y:S01]  /*1350*/  IMAD.HI.U32 R6, R4, R13, RZ ;  /* 0x0000000d04067227 */ /* 0x000fe200078e00ff */
[----:B------:R-:W-:Y:S02]  /*1360*/  IABS R91, R64 ;  /* 0x00000040005b7213 */ /* 0x000fe40000000000 */
[----:B------:R-:W-:Y:S01]  /*1370*/  IABS R93, R54 ;  /* 0x00000036005d7213 */ /* 0x000fe20000000000 */
[----:B------:R-:W-:Y:S01]  /*1380*/  IMAD.MOV R8, RZ, RZ, -R8 ;  /* 0x000000ffff087224 */ /* 0x000fe200078e0a08 */
[----:B------:R-:W-:Y:S01]  /*1390*/  IABS R95, R52 ;  /* 0x00000034005f7213 */ /* 0x000fe20000000000 */
[----:B------:R-:W-:Y:S01]  /*13a0*/  IMAD.MOV R5, RZ, RZ, -R5 ;  /* 0x000000ffff057224 */ /* 0x000fe200078e0a05 */
[----:B------:R-:W-:Y:S01]  /*13b0*/  IABS R97, R50 ;  /* 0x0000003200617213 */ /* 0x000fe20000000000 */
[----:B------:R-:W-:Y:S01]  /*13c0*/  IMAD.MOV R6, RZ, RZ, -R6 ;  /* 0x000000ffff067224 */ /* 0x000fe200078e0a06 */
[----:B------:R-:W-:Y:S01]  /*13d0*/  IABS R99, R48 ;  /* 0x0000003000637213 */ /* 0x000fe20000000000 */
[C---:B------:R-:W-:Y:S01]  /*13e0*/  IMAD R7, R2.reuse, R8, R11 ;  /* 0x0000000802077224 */ /* 0x040fe200078e020b */
[----:B------:R-:W-:Y:S01]  /*13f0*/  IABS R101, R38 ;  /* 0x0000002600657213 */ /* 0x000fe20000000000 */
[----:B------:R-:W-:Y:S01]  /*1400*/  IMAD.MOV.U32 R11, RZ, RZ, R10 ;  /* 0x000000ffff0b7224 */ /* 0x000fe200078e000a */
[----:B------:R-:W-:Y:S01]  /*1410*/  IABS R103, R34 ;  /* 0x0000002200677213 */ /* 0x000fe20000000000 */
[C---:B------:R-:W-:Y:S01]  /*1420*/  IMAD R5, R2.reuse, R5, R9 ;  /* 0x0000000502057224 */ /* 0x040fe200078e0209 */
[----:B------:R-:W-:Y:S01]  /*1430*/  IABS R105, R248 ;  /* 0x000000f800697213 */ /* 0x000fe20000000000 */
[----:B------:R-:W-:Y:S01]  /*1440*/  IMAD R9, R2, R6, R13 ;  /* 0x0000000602097224 */ /* 0x000fe200078e020d */
[----:B------:R-:W-:Y:S01]  /*1450*/  IABS R107, R249 ;  /* 0x000000f9006b7213 */ /* 0x000fe20000000000 */
[----:B------:R-:W-:Y:S01]  /*1460*/  IMAD.HI.U32 R6, R4, R11, RZ ;  /* 0x0000000b04067227 */ /* 0x000fe200078e00ff */
[----:B------:R-:W-:-:S02]  /*1470*/  IABS R109, R250 ;  /* 0x000000fa006d7213 */ /* 0x000fc40000000000 */
[----:B------:R-:W-:Y:S01]  /*1480*/  IABS R111, R251 ;  /* 0x000000fb006f7213 */ /* 0x000fe20000000000 */
[C---:B------:R-:W-:Y:S01]  /*1490*/  IMAD.HI.U32 R8, R4.reuse, R15, RZ ;  /* 0x0000000f04087227 */ /* 0x040fe200078e00ff */
[----:B------:R-:W-:Y:S02]  /*14a0*/  IABS R113, R252 ;  /* 0x000000fc00717213 */ /* 0x000fe40000000000 */
[----:B------:R-:W-:Y:S01]  /*14b0*/  IABS R115, R32 ;  /* 0x0000002000737213 */ /* 0x000fe20000000000 */
[----:B------:R-:W-:Y:S01]  /*14c0*/  IMAD.MOV R10, RZ, RZ, -R6 ;  /* 0x000000ffff0a7224 */ /* 0x000fe200078e0a06 */
[----:B------:R-:W-:Y:S01]  /*14d0*/  IABS R117, R30 ;  /* 0x0000001e00757213 */ /* 0x000fe20000000000 */
[----:B------:R-:W-:Y:S01]  /*14e0*/  IMAD.MOV R13, RZ, RZ, -R8 ;  /* 0x000000ffff0d7224 */ /* 0x000fe200078e0a08 */
[----:B------:R-:W-:Y:S01]  /*14f0*/  IABS R133, R163 ;  /* 0x000000a300857213 */ /* 0x000fe20000000000 */
[----:B------:R-:W-:Y:S01]  /*1500*/  IMAD.HI.U32 R6, R4, R17, RZ ;  /* 0x0000001104067227 */ /* 0x000fe200078e00ff */
[----:B------:R-:W-:-:S02]  /*1510*/  ISETP.GT.U32.AND P0, PT, R2, R5, PT ;  /* 0x000000050200720c */ /* 0x000fc40003f04070 */
[----:B------:R-:W-:Y:S01]  /*1520*/  ISETP.GT.U32.AND P3, PT, R2, R7, PT ;  /* 0x000000070200720c */ /* 0x000fe20003f64070 */
[----:B------:R-:W-:Y:S01]  /*1530*/  IMAD.HI.U32 R8, R4, R19, RZ ;  /* 0x0000001304087227 */ /* 0x000fe200078e00ff */
[----:B------:R-:W-:Y:S02]  /*1540*/  IABS R119, R28 ;  /* 0x0000001c00777213 */ /* 0x000fe40000000000 */
[----:B------:R-:W-:Y:S01]  /*1550*/  IABS R121, R26 ;  /* 0x0000001a00797213 */ /* 0x000fe20000000000 */
[----:B------:R-:W-:Y:S01]  /*1560*/  IMAD R11, R2, R10, R11 ;  /* 0x0000000a020b7224 */ /* 0x000fe200078e020b */
        /* <DEDUP_REMOVED lines=8> */
[C---:B------:R-:W-:Y:S01]  /*15f0*/  IMAD R13, R2.reuse, R13, R15 ;  /* 0x0000000d020d7224 */ /* 0x040fe200078e020f */
[----:B------:R-:W-:Y:S01]  /*1600*/  IABS R129, R16 ;  /* 0x0000001000817213 */ /* 0x000fe20000000000 */
[----:B------:R-:W-:Y:S01]  /*1610*/  IMAD.MOV R10, RZ, RZ, -R10 ;  /* 0x000000ffff0a7224 */ /* 0x000fe200078e0a0a */
[----:B------:R-:W-:Y:S01]  /*1620*/  IABS R131, R14 ;  /* 0x0000000e00837213 */ /* 0x000fe20000000000 */
[C---:B------:R-:W-:Y:S01]  /*1630*/  IMAD R15, R2.reuse, R6, R17 ;  /* 0x00000006020f7224 */ /* 0x040fe200078e0211 */
[C---:B------:R-:W-:Y:S01]  /*1640*/  ISETP.GT.U32.AND P5, PT, R2.reuse, R13, PT ;  /* 0x0000000d0200720c */ /* 0x040fe20003fa4070 */
[----:B------:R-:W-:Y:S01]  /*1650*/  IMAD R17, R2, R8, R19 ;  /* 0x0000000802117224 */ /* 0x000fe200078e0213 */
[----:B------:R-:W-:Y:S01]  /*1660*/  SHF.R.S32.HI R171, RZ, 0x1f, R172 ;  /* 0x0000001fffab7819 */ /* 0x000fe200000114ac */
[----:B------:R-:W-:Y:S01]  /*1670*/  IMAD.HI.U32 R6, R4, R23, RZ ;  /* 0x0000001704067227 */ /* 0x000fe200078e00ff */
[----:B------:R-:W-:-:S02]  /*1680*/  ISETP.GT.U32.AND P4, PT, R2, R15, PT ;  /* 0x0000000f0200720c */ /* 0x000fc40003f84070 */
[----:B------:R-:W-:Y:S01]  /*1690*/  SHF.L.U64.HI R171, R172, 0x1, R171 ;  /* 0x00000001acab7819 */ /* 0x000fe200000102ab */
[----:B------:R-:W-:-:S04]  /*16a0*/  IMAD.HI.U32 R8, R4, R25, RZ ;  /* 0x0000001904087227 */ /* 0x000fc800078e00ff */
[----:B------:R-:W-:Y:S02]  /*16b0*/  IMAD R19, R2, R10, R21 ;  /* 0x0000000a02137224 */ /* 0x000fe400078e0215 */
[----:B------:R-:W-:Y:S02]  /*16c0*/  IMAD.MOV R21, RZ, RZ, -R6 ;  /* 0x000000ffff157224 */ /* 0x000fe400078e0a06 */
[----:B------:R-:W-:Y:S02]  /*16d0*/  IMAD.MOV R10, RZ, RZ, -R8 ;  /* 0x000000ffff0a7224 */ /* 0x000fe400078e0a08 */
[----:B------:R-:W-:-:S04]  /*16e0*/  IMAD.HI.U32 R6, R4, R27, RZ ;  /* 0x0000001b04067227 */ /* 0x000fc800078e00ff */
[----:B------:R-:W-:-:S04]  /*16f0*/  IMAD.HI.U32 R8, R4, R29, RZ ;  /* 0x0000001d04087227 */ /* 0x000fc800078e00ff */
[C---:B------:R-:W-:Y:S02]  /*1700*/  IMAD R21, R2.reuse, R21, R23 ;  /* 0x0000001502157224 */ /* 0x040fe400078e0217 */
[----:B------:R-:W-:Y:S02]  /*1710*/  IMAD R23, R2, R10, R25 ;  /* 0x0000000a02177224 */ /* 0x000fe400078e0219 */
[----:B------:R-:W-:-:S04]  /*1720*/  IMAD.HI.U32 R10, R4, R31, RZ ;  /* 0x0000001f040a7227 */ /* 0x000fc800078e00ff */
[----:B------:R-:W-:Y:S02]  /*1730*/  IMAD.MOV R6, RZ, RZ, -R6 ;  /* 0x000000ffff067224 */ /* 0x000fe400078e0a06 */
[----:B------:R-:W-:Y:S02]  /*1740*/  IMAD.MOV R8, RZ, RZ, -R8 ;  /* 0x000000ffff087224 */ /* 0x000fe400078e0a08 */
[----:B------:R-:W-:Y:S02]  /*1750*/  IMAD.MOV R10, RZ, RZ, -R10 ;  /* 0x000000ffff0a7224 */ /* 0x000fe400078e0a0a */
[C---:B------:R-:W-:Y:S02]  /*1760*/  IMAD R25, R2.reuse, R6, R27 ;  /* 0x0000000602197224 */ /* 0x040fe400078e021b */
[----:B------:R-:W-:Y:S02]  /*1770*/  IMAD R27, R2, R8, R29 ;  /* 0x00000008021b7224 */ /* 0x000fe400078e021d */
[----:B------:R-:W-:-:S04]  /*1780*/  IMAD.HI.U32 R6, R4, R33, RZ ;  /* 0x0000002104067227 */ /* 0x000fc800078e00ff */
        /* <DEDUP_REMOVED lines=121> */
[C---:B------:R-:W-:Y:S02]  /*1f20*/  IMAD R111, R2.reuse, R10, R113 ;  /* 0x0000000a026f7224 */ /* 0x040fe400078e0271 */
[----:B------:R-:W-:Y:S02]  /*1f30*/  IMAD.MOV R113, RZ, RZ, -R6 ;  /* 0x000000ffff717224 */ /* 0x000fe400078e0a06 */
[----:B------:R-:W-:Y:S02]  /*1f40*/  IMAD.MOV R10, RZ, RZ, -R8 ;  /* 0x000000ffff0a7224 */ /* 0x000fe400078e0a08 */
[C---:B------:R-:W-:Y:S02]  /*1f50*/  IMAD R113, R2.reuse, R113, R115 ;  /* 0x0000007102717224 */ /* 0x040fe400078e0273 */
[----:B------:R-:W-:Y:S02]  /*1f60*/  IMAD R115, R2, R10, R117 ;  /* 0x0000000a02737224 */ /* 0x000fe400078e0275 */
[----:B------:R-:W-:-:S04]  /*1f70*/  IMAD.HI.U32 R10, R4, R133, RZ ;  /* 0x00000085040a7227 */ /* 0x000fc800078e00ff */
[----:B------:R-:W-:Y:S02]  /*1f80*/  IMAD.MOV R10, RZ, RZ, -R10 ;  /* 0x000000ffff0a7224 */ /* 0x000fe400078e0a0a */
[--C-:B------:R-:W-:Y:S01]  /*1f90*/  @!P0 IMAD.IADD R5, R5, 0x1, -R2.reuse ;  /* 0x0000000105058824 */ /* 0x100fe200078e0a02 */
[C---:B------:R-:W-:Y:S01]  /*1fa0*/  ISETP.GT.U32.AND P0, PT, R2.reuse, R11, PT ;  /* 0x0000000b0200720c */ /* 0x040fe20003f04070 */
[C---:B------:R-:W-:Y:S02]  /*1fb0*/  IMAD R133, R2.reuse, R10, R133 ;  /* 0x0000000a02857224 */ /* 0x040fe400078e0285 */
[--C-:B------:R-:W-:Y:S01]  /*1fc0*/  @!P3 IMAD.IADD R7, R7, 0x1, -R2.reuse ;  /* 0x000000010707b824 */ /* 0x100fe200078e0a02 */
[C---:B------:R-:W-:Y:S01]  /*1fd0*/  ISETP.GT.U32.AND P6, PT, R2.reuse, R5, PT ;  /* 0x000000050200720c */ /* 0x040fe20003fc4070 */
[--C-:B------:R-:W-:Y:S01]  /*1fe0*/  @!P5 IMAD.IADD R13, R13, 0x1, -R2.reuse ;  /* 0x000000010d0dd824 */ /* 0x100fe200078e0a02 */
[C---:B------:R-:W-:Y:S01]  /*1ff0*/  ISETP.GT.U32.AND P1, PT, R2.reuse, R133, PT ;  /* 0x000000850200720c */ /* 0x040fe20003f24070 */
[----:B------:R-:W-:Y:S01]  /*2000*/  @!P4 IMAD.IADD R15, R15, 0x1, -R2 ;  /* 0x000000010f0fc824 */ /* 0x000fe200078e0a02 */
[----:B------:R-:W-:Y:S01]  /*2010*/  ISETP.GT.U32.AND P3, PT, R2, R21, PT ;  /* 0x000000150200720c */ /* 0x000fe20003f64070 */
[----:B------:R-:W-:Y:S01]  /*2020*/  IMAD.HI.U32 R6, R4, R119, RZ ;  /* 0x0000007704067227 */ /* 0x000fe200078e00ff */
[----:B------:R-:W-:-:S02]  /*2030*/  ISETP.GT.U32.AND P5, PT, R2, R27, PT ;  /* 0x0000001b0200720c */ /* 0x000fc40003fa4070 */
[C---:B------:R-:W-:Y:S01]  /*2040*/  ISETP.GT.U32.AND P4, PT, R2.reuse, R29, PT ;  /* 0x0000001d0200720c */ /* 0x040fe20003f84070 */
[----:B------:R-:W-:Y:S01]  /*2050*/  @!P0 IMAD.IADD R11, R11, 0x1, -R2 ;  /* 0x000000010b0b8824 */ /* 0x000fe200078e0a02 */
[----:B------:R-:W-:Y:S01]  /*2060*/  ISETP.GT.U32.AND P0, PT, R2, R25, PT ;  /* 0x000000190200720c */ /* 0x000fe20003f04070 */
[----:B------:R-:W-:-:S04]  /*2070*/  IMAD.HI.U32 R8, R4, R121, RZ ;  /* 0x0000007904087227 */ /* 0x000fc800078e00ff */
[--C-:B------:R-:W-:Y:S01]  /*2080*/  @!P1 IMAD.IADD R133, R133, 0x1, -R2.reuse ;  /* 0x0000000185859824 */ /* 0x100fe200078e0a02 */
[C---:B------:R-:W-:Y:S01]  /*2090*/  ISETP.GT.U32.AND P1, PT, R2.reuse, R9, PT ;  /* 0x000000090200720c */ /* 0x040fe20003f24070 */
[--C-:B------:R-:W-:Y:S01]  /*20a0*/  @!P6 IMAD.IADD R5, R5, 0x1, -R2.reuse ;  /* 0x000000010505e824 */ /* 0x100fe200078e0a02 */
[C---:B------:R-:W-:Y:S01]  /*20b0*/  ISETP.GT.U32.AND P6, PT, R2.reuse, R19, PT ;  /* 0x000000130200720c */ /* 0x040fe20003fc4070 */
[--C-:B------:R-:W-:Y:S01]  /*20c0*/  @!P3 IMAD.IADD R21, R21, 0x1, -R2.reuse ;  /* 0x000000011515b824 */ /* 0x100fe200078e0a02 */
[C---:B------:R-:W-:Y:S01]  /*20d0*/  ISETP.GT.U32.AND P2, PT, R2.reuse, R133, PT ;  /* 0x000000850200720c */ /* 0x040fe20003f44070 */
[--C-:B------:R-:W-:Y:S01]  /*20e0*/  @!P5 IMAD.IADD R27, R27, 0x1, -R2.reuse ;  /* 0x000000011b1bd824 */ /* 0x100fe200078e0a02 */
[C---:B------:R-:W-:Y:S01]  /*20f0*/  ISETP.GT.U32.AND P5, PT, R2.reuse, R15, PT ;  /* 0x0000000f0200720c */ /* 0x040fe20003fa4070 */
[--C-:B------:R-:W-:Y:S01]  /*2100*/  @!P0 IMAD.IADD R25, R25, 0x1, -R2.reuse ;  /* 0x0000000119198824 */ /* 0x100fe200078e0a02 */
[----:B------:R-:W-:Y:S01]  /*2110*/  ISETP.GT.U32.AND P0, PT, R2, R13, PT ;  /* 0x0000000d0200720c */ /* 0x000fe20003f04070 */
[----:B------:R-:W-:-:S02]  /*2120*/  @!P4 IMAD.IADD R29, R29, 0x1, -R2 ;  /* 0x000000011d1dc824 */ /* 0x000fc400078e0a02 */
[----:B------:R-:W-:Y:S02]  /*2130*/  IMAD.MOV R6, RZ, RZ, -R6 ;  /* 0x000000ffff067224 */ /* 0x000fe400078e0a06 */
        /* <DEDUP_REMOVED lines=8> */
[----:B------:R-:W-:Y:S01]  /*21c0*/  @!P0 IMAD.IADD R13, R13, 0x1, -R2 ;  /* 0x000000010d0d8824 */ /* 0x000fe200078e0a02 */
[C---:B------:R-:W-:Y:S01]  /*21d0*/  ISETP.GT.U32.AND P0, PT, R2.reuse, R25, PT ;  /* 0x000000190200720c */ /* 0x040fe20003f04070 */
[----:B------:R-:W-:Y:S01]  /*21e0*/  IMAD.MOV R8, RZ, RZ, -R8 ;  /* 0x000000ffff087224 */ /* 0x000fe200078e0a08 */
[C---:B------:R-:W-:Y:S01]  /*21f0*/  ISETP.GT.U32.AND P5, PT, R2.reuse, R27, PT ;  /* 0x0000001b0200720c */ /* 0x040fe20003fa4070 */
[----:B------:R-:W-:-:S02]  /*2200*/  IMAD R117, R2, R6, R119 ;  /* 0x0000000602757224 */ /* 0x000fc400078e0277 */
[--C-:B------:R-:W-:Y:S01]  /*2210*/  @!P1 IMAD.IADD R23, R23, 0x1, -R2.reuse ;  /* 0x0000000117179824 */ /* 0x100fe200078e0a02 */
[C---:B------:R-:W-:Y:S01]  /*2220*/  ISETP.GT.U32.AND P1, PT, R2.reuse, R11, PT ;  /* 0x0000000b0200720c */ /* 0x040fe20003f24070 */
[--C-:B------:R-:W-:Y:S02]  /*2230*/  @!P6 IMAD.IADD R7, R7, 0x1, -R2.reuse ;  /* 0x000000010707e824 */ /* 0x100fe400078e0a02 */
        /* <DEDUP_REMOVED lines=8> */
[C---:B------:R-:W-:Y:S01]  /*22c0*/  IMAD R119, R2.reuse, R8, R121 ;  /* 0x0000000802777224 */ /* 0x040fe200078e0279 */
        /* <DEDUP_REMOVED lines=16> */
[----:B------:R-:W-:Y:S01]  /*23d0*/  IMAD.MOV.U32 R121, RZ, RZ, R12 ;  /* 0x000000ffff797224 */ /* 0x000fe200078e000c */
        /* <DEDUP_REMOVED lines=84> */
[----:B------:R-:W-:Y:S01]  /*2920*/  ISETP.GT.U32.AND P2, PT, R2, R63, PT ;  /* 0x0000003f0200720c */ /* 0x000fe20003f44070 */
[----:B------:R-:W-:Y:S01]  /*2930*/  IMAD.HI.U32 R6, R4, R121, RZ ;  /* 0x0000007904067227 */ /* 0x000fe200078e00ff */
[----:B------:R-:W-:-:S03]  /*2940*/  ISETP.GT.U32.AND P6, PT, R2, R85, PT ;  /* 0x000000550200720c */ /* 0x000fc60003fc4070 */
        /* <DEDUP_REMOVED lines=40> */
[----:B------:R-:W-:-:S02]  /*2bd0*/  IMAD R123, R2, R8, R123 ;  /* 0x00000008027b7224 */ /* 0x000fc400078e027b */
        /* <DEDUP_REMOVED lines=21> */
[----:B------:R-:W-:Y:S02]  /*2d30*/  IMAD.MOV R10, RZ, RZ, -R6 ;  /* 0x000000ffff0a7224 */ /* 0x000fe400078e0a06 */
[----:B------:R-:W-:-:S02]  /*2d40*/  IMAD.MOV R8, RZ, RZ, -R8 ;  /* 0x000000ffff087224 */ /* 0x000fc400078e0a08 */
        /* <DEDUP_REMOVED lines=9> */
[----:B------:R-:W-:-:S04]  /*2de0*/  IMAD.HI.U32 R6, R4, R125, RZ ;  /* 0x0000007d04067227 */ /* 0x000fc800078e00ff */
[----:B------:R-:W-:Y:S02]  /*2df0*/  IMAD R127, R2, R8, R127 ;  /* 0x00000008027f7224 */ /* 0x000fe400078e027f */
[----:B------:R-:W-:-:S04]  /*2e00*/  IMAD.HI.U32 R3, R3, R135, RZ ;  /* 0x0000008703037227 */ /* 0x000fc800078e00ff */
[----:B------:R-:W-:Y:S01]  /*2e10*/  @!P3 IMAD.IADD R107, R107, 0x1, -R2 ;  /* 0x000000016b6bb824 */ /* 0x000fe200078e0a02 */
[C---:B------:R-:W-:Y:S01]  /*2e20*/  ISETP.GT.U32.AND P3, PT, R2.reuse, R121, PT ;  /* 0x000000790200720c */ /* 0x040fe20003f64070 */
[----:B------:R-:W-:Y:S02]  /*2e30*/  IMAD.MOV R10, RZ, RZ, -R6 ;  /* 0x000000ffff0a7224 */ /* 0x000fe400078e0a06 */
[----:B------:R-:W-:Y:S02]  /*2e40*/  IMAD.MOV R3, RZ, RZ, -R3 ;  /* 0x000000ffff037224 */ /* 0x000fe400078e0a03 */
[--C-:B------:R-:W-:Y:S01]  /*2e50*/  @!P0 IMAD.IADD R113, R113, 0x1, -R2.reuse ;  /* 0x0000000171718824 */ /* 0x100fe200078e0a02 */
[C---:B------:R-:W-:Y:S01]  /*2e60*/  ISETP.GT.U32.AND P0, PT, R2.reuse, R127, PT ;  /* 0x0000007f0200720c */ /* 0x040fe20003f04070 */
[C---:B------:R-:W-:Y:S02]  /*2e70*/  IMAD R125, R2.reuse, R10, R125 ;  /* 0x0000000a027d7224 */ /* 0x040fe400078e027d */
[----:B------:R-:W-:Y:S01]  /*2e80*/  @!P6 IMAD.IADD R109, R109, 0x1, -R2 ;  /* 0x000000016d6de824 */ /* 0x000fe200078e0a02 */
[----:B------:R-:W-:Y:S01]  /*2e90*/  ISETP.GT.U32.AND P6, PT, R2, R123, PT ;  /* 0x0000007b0200720c */ /* 0x000fe20003fc4070 */
[----:B------:R-:W-:Y:S01]  /*2ea0*/  IMAD R135, R0, R3, R135 ;  /* 0x0000000300877224 */ /* 0x000fe200078e0287 */
[----:B------:R-:W-:Y:S01]  /*2eb0*/  SHF.R.S32.HI R3, RZ, 0x1f, R170 ;  /* 0x0000001fff037819 */ /* 0x000fe200000114aa */
[--C-:B------:R-:W-:Y:S01]  /*2ec0*/  @!P1 IMAD.IADD R111, R111, 0x1, -R2.reuse ;  /* 0x000000016f6f9824 */ /* 0x100fe200078e0a02 */
[C---:B------:R-:W-:Y:S01]  /*2ed0*/  ISETP.GT.U32.AND P1, PT, R2.reuse, R125, PT ;  /* 0x0000007d0200720c */ /* 0x040fe20003f24070 */
[--C-:B------:R-:W-:Y:S01]  /*2ee0*/  @!P2 IMAD.IADD R119, R119, 0x1, -R2.reuse ;  /* 0x000000017777a824 */ /* 0x100fe200078e0a02 */
[----:B------:R-:W-:Y:S01]  /*2ef0*/  ISETP.GT.U32.AND P2, PT, R2, R113, PT ;  /* 0x000000710200720c */ /* 0x000fe20003f44070 */
[--C-:B------:R-:W-:Y:S01]  /*2f00*/  @!P5 IMAD.IADD R115, R115, 0x1, -R2.reuse ;  /* 0x000000017373d824 */ /* 0x100fe200078e0a02 */
[----:B------:R-:W-:Y:S01]  /*2f10*/  LEA.HI R170, R3, R170, RZ, 0x5 ;  /* 0x000000aa03aa7211 */ /* 0x000fe200078f28ff */
[----:B------:R-:W-:Y:S01]  /*2f20*/  @!P4 IMAD.IADD R117, R117, 0x1, -R2 ;  /* 0x000000017575c824 */ /* 0x000fe200078e0a02 */
[----:B------:R-:W-:Y:S01]  /*2f30*/  ISETP.GT.U32.AND P4, PT, R0, R135, PT ;  /* 0x000000870000720c */ /* 0x000fe20003f84070 */
[----:B------:R-:W-:Y:S01]  /*2f40*/  IMAD.HI.U32 R6, R4, R129, RZ ;  /* 0x0000008104067227 */ /* 0x000fe200078e00ff */
[----:B------:R-:W-:-:S03]  /*2f50*/  SHF.R.S32.HI R170, RZ, 0x5, R170 ;  /* 0x00000005ffaa7819 */ /* 0x000fc600000114aa */
[----:B------:R-:W-:Y:S01]  /*2f60*/  @!P3 IMAD.IADD R121, R121, 0x1, -R2 ;  /* 0x000000017979b824 */ /* 0x000fe200078e0a02 */
[C---:B------:R-:W-:Y:S01]  /*2f70*/  ISETP.GT.U32.AND P3, PT, R2.reuse, R115, PT ;  /* 0x000000730200720c */ /* 0x040fe20003f64070 */
[----:B------:R-:W-:Y:S02]  /*2f80*/  IMAD.MOV R6, RZ, RZ, -R6 ;  /* 0x000000ffff067224 */ /* 0x000fe400078e0a06 */
[--C-:B------:R-:W-:Y:S01]  /*2f90*/  @!P0 IMAD.IADD R127, R127, 0x1, -R2.reuse ;  /* 0x000000017f7f8824 */ /* 0x100fe200078e0a02 */
[C---:B------:R-:W-:Y:S01]  /*2fa0*/  ISETP.GT.U32.AND P0, PT, R2.reuse, R119, PT ;  /* 0x000000770200720c */ /* 0x040fe20003f04070 */
[----:B------:R-:W-:Y:S02]  /*2fb0*/  IMAD R129, R2, R6, R129 ;  /* 0x0000000602817224 */ /* 0x000fe400078e0281 */
[----:B------:R-:W-:Y:S02]  /*2fc0*/  @!P6 IMAD.IADD R123, R123, 0x1, -R2 ;  /* 0x000000017b7be824 */ /* 0x000fe400078e0a02 */
[----:B------:R-:W-:Y:S01]  /*2fd0*/  IMAD.HI.U32 R4, R4, R131, RZ ;  /* 0x0000008304047227 */ /* 0x000fe200078e00ff */
[----:B------:R-:W-:-:S03]  /*2fe0*/  ISETP.GT.U32.AND P5, PT, R2, R129, PT ;  /* 0x000000810200720c */ /* 0x000fc60003fa4070 */
[--C-:B------:R-:W-:Y:S01]  /*2ff0*/  @!P1 IMAD.IADD R125, R125, 0x1, -R2.reuse ;  /* 0x000000017d7d9824 */ /* 0x100fe200078e0a02 */
[C---:B------:R-:W-:Y:S01]  /*3000*/  ISETP.GT.U32.AND P1, PT, R2.reuse, R117, PT ;  /* 0x000000750200720c */ /* 0x040fe20003f24070 */
[----:B------:R-:W-:Y:S01]  /*3010*/  @!P2 IMAD.IADD R113, R113, 0x1, -R2 ;  /* 0x000000017171a824 */ /* 0x000fe200078e0a02 */
[----:B------:R-:W-:Y:S01]  /*3020*/  ISETP.GT.U32.AND P2, PT, R2, R123, PT ;  /* 0x0000007b0200720c */ /* 0x000fe20003f44070 */
[----:B------:R-:W-:Y:S01]  /*3030*/  @!P4 IMAD.IADD R135, R135, 0x1, -R0 ;  /* 0x000000018787c824 */ /* 0x000fe200078e0a00 */
[----:B------:R-:W-:Y:S01]  /*3040*/  ISETP.GE.AND P4, PT, R151, RZ, PT ;  /* 0x000000ff9700720c */ /* 0x000fe20003f86270 */
[----:B------:R-:W-:Y:S02]  /*3050*/  IMAD.MOV R4, RZ, RZ, -R4 ;  /* 0x000000ffff047224 */ /* 0x000fe400078e0a04 */
[----:B------:R-:W-:Y:S01]  /*3060*/  @!P3 IMAD.IADD R115, R115, 0x1, -R2 ;  /* 0x000000017373b824 */ /* 0x000fe200078e0a02 */
[----:B------:R-:W-:Y:S01]  /*3070*/  ISETP.GT.U32.AND P3, PT, R0, R135, PT ;  /* 0x000000870000720c */ /* 0x000fe20003f64070 */
[----:B------:R-:W-:-:S02]  /*3080*/  IMAD R131, R2, R4, R131 ;  /* 0x0000000402837224 */ /* 0x000fc400078e0283 */
        /* <DEDUP_REMOVED lines=8> */
[----:B------:R-:W-:Y:S01]  /*3110*/  IMAD.SHL.U32 R172, R172, 0x2, RZ ;  /* 0x00000002acac7824 */ /* 0x000fe200078e00ff */
[----:B------:R-:W-:Y:S01]  /*3120*/  ISETP.NE.AND P2, PT, R72, RZ, PT ;  /* 0x000000ff4800720c */ /* 0x000fe20003f45270 */
[----:B------:R-:W-:Y:S01]  /*3130*/  @!P3 IMAD.IADD R135, R135, 0x1, -R0 ;  /* 0x000000018787b824 */ /* 0x000fe200078e0a00 */
[----:B------:R-:W-:-:S03]  /*3140*/  ISETP.GE.AND P3, PT, R150, RZ, PT ;  /* 0x000000ff9600720c */ /* 0x000fc60003f66270 */
[--C-:B------:R-:W-:Y:S01]  /*3150*/  @!P0 IMAD.IADD R127, R127, 0x1, -R2.reuse ;  /* 0x000000017f7f8824 */ /* 0x100fe200078e0a02 */
[----:B------:R-:W-:Y:S01]  /*3160*/  ISETP.GE.AND P0, PT, R148, RZ, PT ;  /* 0x000000ff9400720c */ /* 0x000fe20003f06270 */
[----:B------:R-:W-:Y:S02]  /*3170*/  IMAD.MOV.U32 R0, RZ, RZ, R135 ;  /* 0x000000ffff007224 */ /* 0x000fe400078e0087 */
[----:B------:R-:W-:Y:S01]  /*3180*/  @!P6 IMAD.IADD R131, R131, 0x1, -R2 ;  /* 0x000000018383e824 */ /* 0x000fe200078e0a02 */
[C---:B------:R-:W-:Y:S01]  /*3190*/  ISETP.GT.U32.AND P6, PT, R2.reuse, R129, PT ;  /* 0x000000810200720c */ /* 0x040fe20003fc4070 */
[----:B------:R-:W-:Y:S01]  /*31a0*/  @!P4 IMAD.MOV R0, RZ, RZ, -R0 ;  /* 0x000000ffff00c224 */ /* 0x000fe200078e0a00 */
[----:B------:R-:W-:Y:S01]  /*31b0*/  ISETP.GE.AND P4, PT, R147, RZ, PT ;  /* 0x000000ff9300720c */ /* 0x000fe20003f86270 */
[--C-:B------:R-:W-:Y:S01]  /*31c0*/  @!P5 IMAD.IADD R121, R121, 0x1, -R2.reuse ;  /* 0x000000017979d824 */ /* 0x100fe200078e0a02 */
[----:B------:R-:W-:Y:S01]  /*31d0*/  @!P2 LOP3.LUT R0, RZ, R72, RZ, 0x33, !PT ;  /* 0x00000048ff00a212 */ /* 0x000fe200078e33ff */
[--C-:B------:R-:W-:Y:S01]  /*31e0*/  @!P1 IMAD.IADD R125, R125, 0x1, -R2.reuse ;  /* 0x000000017d7d9824 */ /* 0x100fe200078e0a02 */
[----:B------:R-:W-:Y:S01]  /*31f0*/  ISETP.GT.U32.AND P5, PT, R2, R131, PT ;  /* 0x000000830200720c */ /* 0x000fe20003fa4070 */
[----:B------:R-:W-:Y:S01]  /*3200*/  @!P3 IMAD.MOV R5, RZ, RZ, -R5 ;  /* 0x000000ffff05b224 */ /* 0x000fe200078e0a05 */
[----:B------:R-:W-:Y:S01]  /*3210*/  ISETP.GE.AND P1, PT, R149, RZ, PT ;  /* 0x000000ff9500720c */ /* 0x000fe20003f26270 */
[----:B------:R-:W-:Y:S01]  /*3220*/  @!P0 IMAD.MOV R9, RZ, RZ, -R9 ;  /* 0x000000ffff098224 */ /* 0x000fe200078e0a09 */
[----:B------:R-:W-:Y:S01]  /*3230*/  ISETP.GE.AND P2, PT, R146, RZ, PT ;  /* 0x000000ff9200720c */ /* 0x000fe20003f46270 */
[----:B------:R-:W-:Y:S01]  /*3240*/  IMAD R0, R0, UR4, RZ ;  /* 0x0000000400007c24 */ /* 0x000fe2000f8e02ff */
[----:B------:R-:W-:Y:S01]  /*3250*/  ISETP.GE.AND P0, PT, R142, RZ, PT ;  /* 0x000000ff8e00720c */ /* 0x000fe20003f06270 */
[----:B------:R-:W-:Y:S01]  /*3260*/  @!P6 IMAD.IADD R129, R129, 0x1, -R2 ;  /* 0x000000018181e824 */ /* 0x000fe200078e0a02 */
[----:B------:R-:W-:Y:S01]  /*3270*/  ISETP.GE.AND P3, PT, R144, RZ, PT ;  /* 0x000000ff9000720c */ /* 0x000fe20003f66270 */
[----:B------:R-:W-:Y:S01]  /*3280*/  @!P4 IMAD.MOV R11, RZ, RZ, -R11 ;  /* 0x000000ffff0bc224 */ /* 0x000fe200078e0a0b */
[----:B------:R-:W-:Y:S01]  /*3290*/  ISETP.GE.AND P4, PT, R141, RZ, PT ;  /* 0x000000ff8d00720c */ /* 0x000fe20003f86270 */
[----:B------:R-:W-:-:S02]  /*32a0*/  ULDC UR4, c[0x0][0x240] ;  /* 0x0000900000047ab9 */ /* 0x000fc40000000800 */
[----:B------:R-:W-:Y:S01]  /*32b0*/  @!P5 IMAD.IADD R131, R131, 0x1, -R2 ;  /* 0x000000018383d824 */ /* 0x000fe200078e0a02 */
[----:B------:R-:W-:Y:S01]  /*32c0*/  ISETP.GE.AND P5, PT, R145, RZ, PT ;  /* 0x000000ff9100720c */ /* 0x000fe20003fa6270 */
[----:B------:R-:W-:Y:S01]  /*32d0*/  @!P1 IMAD.MOV R7, RZ, RZ, -R7 ;  /* 0x000000ffff079224 */ /* 0x000fe200078e0a07 */
        /* <DEDUP_REMOVED lines=8> */
[----:B------:R-:W-:-:S02]  /*3360*/  ISETP.GE.AND P4, PT, R134, RZ, PT ;  /* 0x000000ff8600720c */ /* 0x000fc40003f86270 */
[----:B------:R-:W-:Y:S01]  /*3370*/  LOP3.LUT R2, RZ, R73, RZ, 0x33, !PT ;  /* 0x00000049ff027212 */ /* 0x000fe200078e33ff */
        /* <DEDUP_REMOVED lines=11> */
[----:B------:R-:W-:-:S03]  /*3430*/  ISETP.GE.AND P4, PT, R122, RZ, PT ;  /* 0x000000ff7a00720c */ /* 0x000fc60003f86270 */
        /* <DEDUP_REMOVED lines=60> */
[----:B0-----:R-:W-:-:S02]  /*3800*/  IMAD.SHL.U32 R38, R36, 0x40, RZ ;  /* 0x0000004024267824 */ /* 0x001fc400078e00ff */
        /* <DEDUP_REMOVED lines=12> */
[----:B------:R0:W-:Y:S02]  /*38d0*/  STL [R1+0xf0], R38 ;  /* 0x0000f02601007387 */ /* 0x0001e40000100800 */
        /* <DEDUP_REMOVED lines=17> */
[----:B------:R-:W-:Y:S01]  /*39f0*/  ISETP.NE.AND P2, PT, R73, RZ, PT ;  /* 0x000000ff4900720c */ /* 0x000fe20003f45270 */
[----:B------:R-:W-:Y:S01]  /*3a00*/  @!P0 IMAD.MOV R131, RZ, RZ, -R131 ;  /* 0x000000ffff838224 */ /* 0x000fe200078e0a83 */
[----:B------:R-:W-:Y:S01]  /*3a10*/  LEA R134, P0, R0, UR10, 0x1 ;  /* 0x0000000a00867c11 */ /* 0x000fe2000f8008ff */
[----:B------:R-:W-:Y:S01]  /*3a20*/  @!P3 IMAD.MOV R127, RZ, RZ, -R127 ;  /* 0x000000ffff7fb224 */ /* 0x000fe200078e0a7f */
[C---:B------:R-:W-:Y:S01]  /*3a30*/  SEL R5, R2.reuse, R5, !P2 ;  /* 0x0000000502057207 */ /* 0x040fe20005000000 */
[----:B------:R-:W-:Y:S01]  /*3a40*/  @!P4 IMAD.MOV R133, RZ, RZ, -R133 ;  /* 0x000000ffff85c224 */ /* 0x000fe200078e0a85 */
[----:B------:R-:W-:-:S02]  /*3a50*/  SEL R7, R2, R7, !P2 ;  /* 0x0000000702077207 */ /* 0x000fc40005000000 */
[C---:B------:R-:W-:Y:S01]  /*3a60*/  SEL R9, R2.reuse, R9, !P2 ;  /* 0x0000000902097207 */ /* 0x040fe20005000000 */
[----:B------:R-:W-:Y:S01]  /*3a70*/  IMAD R155, R5, UR4, RZ ;  /* 0x00000004059b7c24 */ /* 0x000fe2000f8e02ff */
[C---:B------:R-:W-:Y:S01]  /*3a80*/  SEL R11, R2.reuse, R11, !P2 ;  /* 0x0000000b020b7207 */ /* 0x040fe20005000000 */
[----:B------:R-:W-:Y:S01]  /*3a90*/  @!P5 IMAD.MOV R125, RZ, RZ, -R125 ;  /* 0x000000ffff7dd224 */ /* 0x000fe200078e0a7d */
[C---:B------:R-:W-:Y:S01]  /*3aa0*/  SEL R13, R2.reuse, R13, !P2 ;  /* 0x0000000d020d7207 */ /* 0x040fe20005000000 */
[----:B------:R-:W-:Y:S01]  /*3ab0*/  @!P1 IMAD.MOV R129, RZ, RZ, -R129 ;  /* 0x000000ffff819224 */ /* 0x000fe200078e0a81 */
[C---:B------:R-:W-:Y:S01]  /*3ac0*/  SEL R15, R2.reuse, R15, !P2 ;  /* 0x0000000f020f7207 */ /* 0x040fe20005000000 */
[----:B------:R-:W-:Y:S01]  /*3ad0*/  IMAD R7, R7, UR4, RZ ;  /* 0x0000000407077c24 */ /* 0x000fe2000f8e02ff */
[C---:B------:R-:W-:Y:S01]  /*3ae0*/  SEL R17, R2.reuse, R17, !P2 ;  /* 0x0000001102117207 */ /* 0x040fe20005000000 */
[----:B------:R-:W-:Y:S01]  /*3af0*/  IMAD R9, R9, UR4, RZ ;  /* 0x0000000409097c24 */ /* 0x000fe2000f8e02ff */
[----:B------:R-:W-:Y:S01]  /*3b00*/  SEL R19, R2, R19, !P2 ;  /* 0x0000001302137207 */ /* 0x000fe20005000000 */
[----:B------:R-:W-:Y:S01]  /*3b10*/  IMAD R11, R11, UR4, RZ ;  /* 0x000000040b0b7c24 */ /* 0x000fe2000f8e02ff */
[----:B------:R-:W-:Y:S01]  /*3b20*/  LEA.HI.X.SX32 R135, R0, UR11, 0x1, P0 ;  /* 0x0000000b00877c11 */ /* 0x000fe200080f0eff */
[----:B------:R-:W-:Y:S01]  /*3b30*/  ULDC.64 UR10, c[0x0][0x218] ;  /* 0x00008600000a7ab9 */ /* 0x000fe20000000a00 */
[C---:B------:R-:W-:Y:S01]  /*3b40*/  SEL R21, R2.reuse, R21, !P2 ;  /* 0x0000001502157207 */ /* 0x040fe20005000000 */
[----:B------:R-:W-:Y:S01]  /*3b50*/  IMAD R13, R13, UR4, RZ ;  /* 0x000000040d0d7c24 */ /* 0x000fe2000f8e02ff */
        /* <DEDUP_REMOVED lines=12> */
[----:B------:R-:W-:Y:S01]  /*3c20*/  LEA R162, P6, R155, UR10, 0x1 ;  /* 0x0000000a9ba27c11 */ /* 0x000fe2000f8c08ff */
        /* <DEDUP_REMOVED lines=45> */
[----:B------:R-:W-:Y:S01]  /*3f00*/  SEL R81, R2, R81, !P2 ;  /* 0x0000005102517207 */ /* 0x000fe20005000000 */
[----:B------:R-:W-:Y:S01]  /*3f10*/  IMAD R4, R4, UR4, RZ ;  /* 0x0000000404047c24 */ /* 0x000fe2000f8e02ff */
[----:B------:R-:W-:Y:S01]  /*3f20*/  SEL R194, R2, R83, !P2 ;  /* 0x0000005302c27207 */ /* 0x000fe20005000000 */
        /* <DEDUP_REMOVED lines=19> */
[----:B------:R-:W-:Y:S01]  /*4060*/  SEL R175, R2, R103, !P2 ;  /* 0x0000006702af7207 */ /* 0x000fe20005000000 */
[----:B------:R-:W-:Y:S01]  /*4070*/  IMAD R174, R174, UR4, RZ ;  /* 0x00000004aeae7c24 */ /* 0x000fe2000f8e02ff */
[----:B------:R-:W-:Y:S01]  /*4080*/  SEL R177, R2, R105, !P2 ;  /* 0x0000006902b17207 */ /* 0x000fe20005000000 */
        /* <DEDUP_REMOVED lines=29> */
[----:B------:R-:W-:Y:S01]  /*4260*/  LEA.HI.X.SX32 R155, R155, UR11, 0x1, P6 ;  /* 0x0000000b9b9b7c11 */ /* 0x000fe2000b0f0eff */
[----:B------:R-:W-:Y:S01]  /*4270*/  IMAD R210, R210, UR4, RZ ;  /* 0x00000004d2d27c24 */ /* 0x000fe2000f8e02ff */
[----:B------:R-:W-:Y:S01]  /*4280*/  LEA R161, P5, R7, UR10, 0x1 ;  /* 0x0000000a07a17c11 */ /* 0x000fe2000f8a08ff */
[----:B------:R-:W-:Y:S01]  /*4290*/  IMAD R188, R188, UR4, RZ ;  /* 0x00000004bcbc7c24 */ /* 0x000fe2000f8e02ff */
[----:B------:R-:W-:Y:S01]  /*42a0*/  LEA R160, P3, R9, UR10, 0x1 ;  /* 0x0000000a09a07c11 */ /* 0x000fe2000f8608ff */
[----:B------:R-:W-:Y:S01]  /*42b0*/  IMAD R212, R212, UR4, RZ ;  /* 0x00000004d4d47c24 */ /* 0x000fe2000f8e02ff */
[----:B------:R-:W-:-:S02]  /*42c0*/  LEA R159, P2, R11, UR10, 0x1 ;  /* 0x0000000a0b9f7c11 */ /* 0x000fc4000f8408ff */
[----:B------:R-:W-:Y:S02]  /*42d0*/  CS2R R120, SRZ ;  /* 0x0000000000787805 */ /* 0x000fe4000001ff00 */
[----:B------:R-:W-:Y:S02]  /*42e0*/  LEA R158, P1, R13, UR10, 0x1 ;  /* 0x0000000a0d9e7c11 */ /* 0x000fe4000f8208ff */
[----:B------:R-:W-:Y:S02]  /*42f0*/  CS2R R122, SRZ ;  /* 0x00000000007a7805 */ /* 0x000fe4000001ff00 */
[----:B------:R-:W-:Y:S02]  /*4300*/  LEA R157, P0, R15, UR10, 0x1 ;  /* 0x0000000a0f9d7c11 */ /* 0x000fe4000f8008ff */
[----:B------:R-:W-:Y:S02]  /*4310*/  CS2R R116, SRZ ;  /* 0x0000000000747805 */ /* 0x000fe4000001ff00 */
[----:B------:R-:W-:-:S02]  /*4320*/  LEA R156, P4, R17, UR10, 0x1 ;  /* 0x0000000a119c7c11 */ /* 0x000fc4000f8808ff */
[----:B------:R-:W-:Y:S02]  /*4330*/  CS2R R118, SRZ ;  /* 0x0000000000767805 */ /* 0x000fe4000001ff00 */
[----:B------:R-:W-:Y:S02]  /*4340*/  LEA R154, P6, R19, UR10, 0x1 ;  /* 0x0000000a139a7c11 */ /* 0x000fe4000f8c08ff */
[----:B------:R-:W-:Y:S02]  /*4350*/  CS2R R108, SRZ ;  /* 0x00000000006c7805 */ /* 0x000fe4000001ff00 */
[----:B------:R-:W-:Y:S02]  /*4360*/  LEA.HI.X.SX32 R153, R7, UR11, 0x1, P5 ;  /* 0x0000000b07997c11 */ /* 0x000fe4000a8f0eff */
[----:B------:R-:W-:Y:S02]  /*4370*/  CS2R R110, SRZ ;  /* 0x00000000006e7805 */ /* 0x000fe4000001ff00 */
[----:B------:R-:W-:-:S02]  /*4380*/  LEA.HI.X.SX32 R151, R9, UR11, 0x1, P3 ;  /* 0x0000000b09977c11 */ /* 0x000fc400098f0eff */
[----:B------:R-:W-:Y:S02]  /*4390*/  CS2R R84, SRZ ;  /* 0x0000000000547805 */ /* 0x000fe4000001ff00 */
[----:B------:R-:W-:Y:S02]  /*43a0*/  LEA.HI.X.SX32 R149, R11, UR11, 0x1, P2 ;  /* 0x0000000b0b957c11 */ /* 0x000fe400090f0eff */
        /* <DEDUP_REMOVED lines=22> */
[----:B------:R-:W-:Y:S02]  /*4510*/  LEA.HI.X.SX32 R190, R21, UR11, 0x1, P5 ;  /* 0x0000000b15be7c11 */ /* 0x000fe4000a8f0eff */
[----:B------:R-:W-:Y:S02]  /*4520*/  LEA.HI.X.SX32 R140, R23, UR11, 0x1, P3 ;  /* 0x0000000b178c7c11 */ /* 0x000fe400098f0eff */
[----:B------:R-:W-:Y:S02]  /*4530*/  LEA.HI.X.SX32 R138, R25, UR11, 0x1, P2 ;  /* 0x0000000b198a7c11 */ /* 0x000fe400090f0eff */
[----:B------:R-:W-:Y:S02]  /*4540*/  LEA.HI.X.SX32 R137, R27, UR11, 0x1, P1 ;  /* 0x0000000b1b897c11 */ /* 0x000fe400088f0eff */
[----:B------:R-:W-:Y:S02]  /*4550*/  LEA.HI.X.SX32 R133, R29, UR11, 0x1, P0 ;  /* 0x0000000b1d857c11 */ /* 0x000fe400080f0eff */
[----:B------:R-:W-:-:S02]  /*4560*/  LEA.HI.X.SX32 R35, R31, UR11, 0x1, P4 ;  /* 0x0000000b1f237c11 */ /* 0x000fc4000a0f0eff */
[----:B------:R-:W-:Y:S02]  /*4570*/  LEA.HI.X.SX32 R34, R33, UR11, 0x1, P6 ;  /* 0x0000000b21227c11 */ /* 0x000fe4000b0f0eff */
[----:B------:R-:W-:Y:S02]  /*4580*/  LEA R141, P5, R32, UR10, 0x1 ;  /* 0x0000000a208d7c11 */ /* 0x000fe4000f8a08ff */
[----:B------:R-:W-:Y:S02]  /*4590*/  LEA R139, P3, R37, UR10, 0x1 ;  /* 0x0000000a258b7c11 */ /* 0x000fe4000f8608ff */
[----:B------:R-:W-:Y:S02]  /*45a0*/  LEA R215, P2, R39, UR10, 0x1 ;  /* 0x0000000a27d77c11 */ /* 0x000fe4000f8408ff */
[----:B------:R-:W-:Y:S02]  /*45b0*/  LEA R136, P1, R41, UR10, 0x1 ;  /* 0x0000000a29887c11 */ /* 0x000fe4000f8208ff */
[----:B------:R-:W-:-:S02]  /*45c0*/  LEA R132, P0, R43, UR10, 0x1 ;  /* 0x0000000a2b847c11 */ /* 0x000fc4000f8008ff */
[----:B------:R-:W-:Y:S02]  /*45d0*/  LEA R216, P4, R45, UR10, 0x1 ;  /* 0x0000000a2dd87c11 */ /* 0x000fe4000f8808ff */
[----:B------:R-:W-:Y:S02]  /*45e0*/  LEA R33, P6, R47, UR10, 0x1 ;  /* 0x0000000a2f217c11 */ /* 0x000fe4000f8c08ff */
[----:B------:R-:W-:Y:S02]  /*45f0*/  LEA.HI.X.SX32 R32, R32, UR11, 0x1, P5 ;  /* 0x0000000b20207c11 */ /* 0x000fe4000a8f0eff */
[----:B------:R-:W-:Y:S01]  /*4600*/  LEA.HI.X.SX32 R30, R37, UR11, 0x1, P3 ;  /* 0x0000000b251e7c11 */ /* 0x000fe200098f0eff */
[----:B------:R-:W-:Y:S01]  /*4610*/  IMAD.SHL.U32 R37, R36, 0x8, RZ ;  /* 0x0000000824257824 */ /* 0x000fe200078e00ff */
[----:B------:R-:W-:Y:S01]  /*4620*/  LEA.HI.X.SX32 R29, R39, UR11, 0x1, P2 ;  /* 0x0000000b271d7c11 */ /* 0x000fe200090f0eff */
[----:B------:R-:W1:Y:S01]  /*4630*/  LDC R36, c[0x0][0x238] ;  /* 0x00008e00ff247b82 */ /* 0x000e620000000800 */
[----:B------:R-:W-:-:S02]  /*4640*/  LEA.HI.X.SX32 R27, R41, UR11, 0x1, P1 ;  /* 0x0000000b291b7c11 */ /* 0x000fc400088f0eff */
[----:B------:R-:W-:Y:S02]  /*4650*/  CS2R R40, SRZ ;  /* 0x0000000000287805 */ /* 0x000fe4000001ff00 */
[----:B------:R-:W-:Y:S01]  /*4660*/  LEA.HI.X.SX32 R25, R43, UR11, 0x1, P0 ;  /* 0x0000000b2b197c11 */ /* 0x000fe200080f0eff */
[----:B------:R0:W-:Y:S01]  /*4670*/  STL [R1+0xec], R37 ;  /* 0x0000ec2501007387 */ /* 0x0001e20000100800 */
[----:B------:R-:W-:Y:S02]  /*4680*/  LEA.HI.X.SX32 R24, R45, UR11, 0x1, P4 ;  /* 0x0000000b2d187c11 */ /* 0x000fe4000a0f0eff */
[----:B------:R-:W-:Y:S02]  /*4690*/  CS2R R44, SRZ ;  /* 0x00000000002c7805 */ /* 0x000fe4000001ff00 */
[----:B------:R-:W-:Y:S02]  /*46a0*/  LEA.HI.X.SX32 R22, R47, UR11, 0x1, P6 ;  /* 0x0000000b2f167c11 */ /* 0x000fe4000b0f0eff */
[----:B------:R-:W-:-:S02]  /*46b0*/  CS2R R46, SRZ ;  /* 0x00000000002e7805 */ /* 0x000fc4000001ff00 */
[----:B------:R-:W-:Y:S02]  /*46c0*/  LEA R31, P5, R49, UR10, 0x1 ;  /* 0x0000000a311f7c11 */ /* 0x000fe4000f8a08ff */
[----:B------:R-:W-:Y:S02]  /*46d0*/  CS2R R42, SRZ ;  /* 0x00000000002a7805 */ /* 0x000fe4000001ff00 */
[----:B------:R-:W-:Y:S02]  /*46e0*/  LEA R217, P3, R51, UR10, 0x1 ;  /* 0x0000000a33d97c11 */ /* 0x000fe4000f8608ff */
[----:B------:R-:W-:Y:S02]  /*46f0*/  LEA R28, P2, R53, UR10, 0x1 ;  /* 0x0000000a351c7c11 */ /* 0x000fe4000f8408ff */
[----:B------:R-:W-:Y:S02]  /*4700*/  LEA R26, P1, R55, UR10, 0x1 ;  /* 0x0000000a371a7c11 */ /* 0x000fe4000f8208ff */
[----:B------:R-:W-:-:S02]  /*4710*/  LEA R218, P0, R57, UR10, 0x1 ;  /* 0x0000000a39da7c11 */ /* 0x000fc4000f8008ff */
[----:B------:R-:W-:Y:S02]  /*4720*/  LEA R23, P4, R59, UR10, 0x1 ;  /* 0x0000000a3b177c11 */ /* 0x000fe4000f8808ff */
[----:B------:R-:W-:Y:S02]  /*4730*/  LEA R21, P6, R61, UR10, 0x1 ;  /* 0x0000000a3d157c11 */ /* 0x000fe4000f8c08ff */
[----:B------:R-:W-:Y:S02]  /*4740*/  LEA.HI.X.SX32 R20, R49, UR11, 0x1, P5 ;  /* 0x0000000b31147c11 */ /* 0x000fe4000a8f0eff */
[----:B------:R-:W-:Y:S02]  /*4750*/  CS2R R48, SRZ ;  /* 0x0000000000307805 */ /* 0x000fe4000001ff00 */
[----:B------:R-:W-:Y:S02]  /*4760*/  LEA.HI.X.SX32 R19, R51, UR11, 0x1, P3 ;  /* 0x0000000b33137c11 */ /* 0x000fe400098f0eff */
[----:B------:R-:W-:-:S02]  /*4770*/  CS2R R50, SRZ ;  /* 0x0000000000327805 */ /* 0x000fc4000001ff00 */
[----:B------:R-:W-:Y:S02]  /*4780*/  LEA.HI.X.SX32 R17, R53, UR11, 0x1, P2 ;  /* 0x0000000b35117c11 */ /* 0x000fe400090f0eff */
[----:B------:R-:W-:Y:S02]  /*4790*/  CS2R R52, SRZ ;  /* 0x0000000000347805 */ /* 0x000fe4000001ff00 */
[----:B------:R-:W-:Y:S02]  /*47a0*/  LEA.HI.X.SX32 R16, R55, UR11, 0x1, P1 ;  /* 0x0000000b37107c11 */ /* 0x000fe400088f0eff */
[----:B------:R-:W-:Y:S02]  /*47b0*/  CS2R R54, SRZ ;  /* 0x0000000000367805 */ /* 0x000fe4000001ff00 */
[----:B------:R-:W-:Y:S01]  /*47c0*/  LEA.HI.X.SX32 R15, R57, UR11, 0x1, P0 ;  /* 0x0000000b390f7c11 */ /* 0x000fe200080f0eff */
[-C--:B-1----:R-:W-:Y:S01]  /*47d0*/  IMAD R247, R247, R36.reuse, RZ ;  /* 0x00000024f7f77224 */ /* 0x082fe200078e02ff */
[----:B------:R-:W-:Y:S01]  /*47e0*/  LEA.HI.X.SX32 R13, R59, UR11, 0x1, P4 ;  /* 0x0000000b3b0d7c11 */ /* 0x000fe2000a0f0eff */
[-C--:B------:R-:W-:Y:S01]  /*47f0*/  IMAD R246, R246, R36.reuse, RZ ;  /* 0x00000024f6f67224 */ /* 0x080fe200078e02ff */
[----:B------:R-:W-:Y:S01]  /*4800*/  LEA.HI.X.SX32 R12, R61, UR11, 0x1, P6 ;  /* 0x0000000b3d0c7c11 */ /* 0x000fe2000b0f0eff */
[-C--:B------:R-:W-:Y:S01]  /*4810*/  IMAD R245, R245, R36.reuse, RZ ;  /* 0x00000024f5f57224 */ /* 0x080fe200078e02ff */
[----:B------:R-:W-:Y:S01]  /*4820*/  LEA R219, P5, R63, UR10, 0x1 ;  /* 0x0000000a3fdb7c11 */ /* 0x000fe2000f8a08ff */
        /* <DEDUP_REMOVED lines=13> */
[----:B------:R-:W-:Y:S01]  /*4900*/  LEA.HI.X.SX32 R11, R63, UR11, 0x1, P5 ;  /* 0x0000000b3f0b7c11 */ /* 0x000fe2000a8f0eff */
        /* <DEDUP_REMOVED lines=10> */
[----:B------:R-:W-:Y:S01]  /*49b0*/  IMAD R232, R232, R36, RZ ;  /* 0x00000024e8e87224 */ /* 0x000fe200078e02ff */
[----:B------:R-:W-:-:S02]  /*49c0*/  LEA.HI.X.SX32 R192, R192, UR11, 0x1, P6 ;  /* 0x0000000bc0c07c11 */ /* 0x000fc4000b0f0eff */
        /* <DEDUP_REMOVED lines=12> */
[----:B------:R-:W-:Y:S02]  /*4a90*/  LEA R3, P6, R166, UR10, 0x1 ;  /* 0x0000000aa6037c11 */ /* 0x000fe4000f8c08ff */
[----:B------:R-:W-:Y:S02]  /*4aa0*/  LEA.HI.X.SX32 R2, R2, UR11, 0x1, P5 ;  /* 0x0000000b02027c11 */ /* 0x000fe4000a8f0eff */
[----:B------:R-:W-:Y:S02]  /*4ab0*/  LEA.HI.X.SX32 R0, R0, UR11, 0x1, P3 ;  /* 0x0000000b00007c11 */ /* 0x000fe400098f0eff */
[----:B------:R-:W-:Y:S02]  /*4ac0*/  LEA.HI.X.SX32 R194, R194, UR11, 0x1, P2 ;  /* 0x0000000bc2c27c11 */ /* 0x000fe400090f0eff */
[----:B------:R-:W-:Y:S02]  /*4ad0*/  LEA.HI.X.SX32 R164, R164, UR11, 0x1, P1 ;  /* 0x0000000ba4a47c11 */ /* 0x000fe400088f0eff */
[----:B------:R-:W-:-:S02]  /*4ae0*/  LEA.HI.X.SX32 R165, R165, UR11, 0x1, P0 ;  /* 0x0000000ba5a57c11 */ /* 0x000fc400080f0eff */
[----:B------:R-:W-:Y:S02]  /*4af0*/  LEA.HI.X.SX32 R196, R196, UR11, 0x1, P4 ;  /* 0x0000000bc4c47c11 */ /* 0x000fe4000a0f0eff */
[----:B------:R-:W-:Y:S02]  /*4b00*/  LEA.HI.X.SX32 R166, R166, UR11, 0x1, P6 ;  /* 0x0000000ba6a67c11 */ /* 0x000fe4000b0f0eff */
[----:B------:R-:W-:Y:S02]  /*4b10*/  LEA R197, P5, R167, UR10, 0x1 ;  /* 0x0000000aa7c57c11 */ /* 0x000fe4000f8a08ff */
[----:B------:R-:W-:Y:S02]  /*4b20*/  LEA R224, P3, R198, UR10, 0x1 ;  /* 0x0000000ac6e07c11 */ /* 0x000fe4000f8608ff */
[----:B------:R-:W-:Y:S02]  /*4b30*/  LEA R173, P2, R168, UR10, 0x1 ;  /* 0x0000000aa8ad7c11 */ /* 0x000fe4000f8408ff */
[----:B------:R-:W-:-:S02]  /*4b40*/  LEA R199, P1, R174, UR10, 0x1 ;  /* 0x0000000aaec77c11 */ /* 0x000fc4000f8208ff */
[----:B------:R-:W-:Y:S02]  /*4b50*/  LEA R225, P0, R200, UR10, 0x1 ;  /* 0x0000000ac8e17c11 */ /* 0x000fe4000f8008ff */
[----:B------:R-:W-:Y:S02]  /*4b60*/  LEA R176, P4, R175, UR10, 0x1 ;  /* 0x0000000aafb07c11 */ /* 0x000fe4000f8808ff */
[----:B------:R-:W-:Y:S02]  /*4b70*/  LEA R201, P6, R177, UR10, 0x1 ;  /* 0x0000000ab1c97c11 */ /* 0x000fe4000f8c08ff */
[----:B------:R-:W-:Y:S02]  /*4b80*/  LEA.HI.X.SX32 R167, R167, UR11, 0x1, P5 ;  /* 0x0000000ba7a77c11 */ /* 0x000fe4000a8f0eff */
[----:B------:R-:W-:Y:S02]  /*4b90*/  LEA.HI.X.SX32 R198, R198, UR11, 0x1, P3 ;  /* 0x0000000bc6c67c11 */ /* 0x000fe400098f0eff */
[----:B------:R-:W-:-:S02]  /*4ba0*/  LEA.HI.X.SX32 R168, R168, UR11, 0x1, P2 ;  /* 0x0000000ba8a87c11 */ /* 0x000fc400090f0eff */
[----:B------:R-:W-:Y:S02]  /*4bb0*/  LEA.HI.X.SX32 R174, R174, UR11, 0x1, P1 ;  /* 0x0000000baeae7c11 */ /* 0x000fe400088f0eff */
[----:B------:R-:W-:Y:S02]  /*4bc0*/  LEA.HI.X.SX32 R200, R200, UR11, 0x1, P0 ;  /* 0x0000000bc8c87c11 */ /* 0x000fe400080f0eff */
[----:B------:R-:W-:Y:S02]  /*4bd0*/  LEA.HI.X.SX32 R175, R175, UR11, 0x1, P4 ;  /* 0x0000000bafaf7c11 */ /* 0x000fe4000a0f0eff */
[----:B------:R-:W-:Y:S02]  /*4be0*/  LEA.HI.X.SX32 R177, R177, UR11, 0x1, P6 ;  /* 0x0000000bb1b17c11 */ /* 0x000fe4000b0f0eff */
[----:B------:R-:W-:Y:S02]  /*4bf0*/  LEA R226, P5, R202, UR10, 0x1 ;  /* 0x0000000acae27c11 */ /* 0x000fe4000f8a08ff */
[----:B------:R-:W-:-:S02]  /*4c00*/  LEA R179, P3, R178, UR10, 0x1 ;  /* 0x0000000ab2b37c11 */ /* 0x000fc4000f8608ff */
[----:B------:R-:W-:Y:S02]  /*4c10*/  LEA R203, P2, R180, UR10, 0x1 ;  /* 0x0000000ab4cb7c11 */ /* 0x000fe4000f8408ff */
[----:B------:R-:W-:Y:S02]  /*4c20*/  LEA R227, P1, R204, UR10, 0x1 ;  /* 0x0000000acce37c11 */ /* 0x000fe4000f8208ff */
[----:B------:R-:W-:Y:S02]  /*4c30*/  LEA R186, P0, R181, UR10, 0x1 ;  /* 0x0000000ab5ba7c11 */ /* 0x000fe4000f8008ff */
[----:B------:R-:W-:Y:S02]  /*4c40*/  LEA R205, P4, R182, UR10, 0x1 ;  /* 0x0000000ab6cd7c11 */ /* 0x000fe4000f8808ff */
[----:B------:R-:W-:Y:S02]  /*4c50*/  LEA R228, P6, R206, UR10, 0x1 ;  /* 0x0000000acee47c11 */ /* 0x000fe4000f8c08ff */
[----:B------:R-:W-:-:S02]  /*4c60*/  LEA.HI.X.SX32 R202, R202, UR11, 0x1, P5 ;  /* 0x0000000bcaca7c11 */ /* 0x000fc4000a8f0eff */
[----:B------:R-:W-:Y:S02]  /*4c70*/  LEA.HI.X.SX32 R178, R178, UR11, 0x1, P3 ;  /* 0x0000000bb2b27c11 */ /* 0x000fe400098f0eff */
[----:B------:R-:W-:Y:S02]  /*4c80*/  LEA.HI.X.SX32 R180, R180, UR11, 0x1, P2 ;  /* 0x0000000bb4b47c11 */ /* 0x000fe400090f0eff */
[----:B------:R-:W-:Y:S02]  /*4c90*/  LEA.HI.X.SX32 R204, R204, UR11, 0x1, P1 ;  /* 0x0000000bcccc7c11 */ /* 0x000fe400088f0eff */
[----:B------:R-:W-:Y:S02]  /*4ca0*/  LEA.HI.X.SX32 R181, R181, UR11, 0x1, P0 ;  /* 0x0000000bb5b57c11 */ /* 0x000fe400080f0eff */
[----:B------:R-:W-:Y:S02]  /*4cb0*/  LEA.HI.X.SX32 R182, R182, UR11, 0x1, P4 ;  /* 0x0000000bb6b67c11 */ /* 0x000fe4000a0f0eff */
[----:B------:R-:W-:-:S02]  /*4cc0*/  LEA.HI.X.SX32 R206, R206, UR11, 0x1, P6 ;  /* 0x0000000bcece7c11 */ /* 0x000fc4000b0f0eff */
[----:B------:R-:W-:Y:S02]  /*4cd0*/  LEA R187, P5, R183, UR10, 0x1 ;  /* 0x0000000ab7bb7c11 */ /* 0x000fe4000f8a08ff */
[----:B------:R-:W-:Y:S02]  /*4ce0*/  LEA R207, P3, R185, UR10, 0x1 ;  /* 0x0000000ab9cf7c11 */ /* 0x000fe4000f8608ff */
[----:B------:R-:W-:Y:S02]  /*4cf0*/  LEA R229, P2, R208, UR10, 0x1 ;  /* 0x0000000ad0e57c11 */ /* 0x000fe4000f8408ff */
[----:B------:R-:W-:Y:S02]  /*4d00*/  LEA R209, P1, R184, UR10, 0x1 ;  /* 0x0000000ab8d17c11 */ /* 0x000fe4000f8208ff */
[----:B------:R-:W-:Y:S02]  /*4d10*/  LEA R230, P0, R210, UR10, 0x1 ;  /* 0x0000000ad2e67c11 */ /* 0x000fe4000f8008ff */
        /* <DEDUP_REMOVED lines=8> */
[----:B0-----:R-:W-:-:S07]  /*4da0*/  LEA.HI.X.SX32 R212, R212, UR11, 0x1, P6 ;  /* 0x0000000bd4d47c11 */ /* 0x001fce000b0f0eff */
.L_x_2:
[----:B------:R-:W0:Y:S01]  /*4db0*/  S2R R89, SR_TID.X ;  /* 0x0000000000597919 */ /* 0x000e220000002100 */
[----:B------:R-:W-:Y:S01]  /*4dc0*/  PRMT R70, RZ, 0x7610, R70 ;  /* 0x00007610ff467816 */ /* 0x000fe20000000046 */
[----:B------:R-:W-:Y:S01]  /*4dd0*/  IMAD.WIDE R36, R247, 0x2, R134 ;  /* 0x00000002f7247825 */ /* 0x000fe200078e0286 */
[----:B------:R-:W-:Y:S02]  /*4de0*/  PRMT R72, RZ, 0x7610, R72 ;  /* 0x00007610ff487816 */ /* 0x000fe40000000048 */
[----:B0-----:R-:W-:-:S04]  /*4df0*/  SHF.R.U32.HI R38, RZ, 0x5, R89 ;  /* 0x00000005ff267819 */ /* 0x001fc80000011659 */
[----:B------:R-:W-:-:S04]  /*4e00*/  SGXT.U32 R38, R38, 0x1 ;  /* 0x000000012626781a */ /* 0x000fc80000000000 */
[C---:B------:R-:W-:Y:S02]  /*4e10*/  ISETP.GE.AND P0, PT, R38.reuse, UR6, PT ;  /* 0x0000000626007c0c */ /* 0x040fe4000bf06270 */
[----:B------:R-:W-:-:S04]  /*4e20*/  LOP3.LUT R39, R38, 0x2, RZ, 0xfc, !PT ;  /* 0x0000000226277812 */ /* 0x000fc800078efcff */
[----:B------:R-:W-:Y:S02]  /*4e30*/  ISETP.GE.AND P1, PT, R39, UR6, PT ;  /* 0x0000000627007c0c */ /* 0x000fe4000bf26270 */
[----:B------:R-:W-:-:S05]  /*4e40*/  LOP3.LUT R39, R38, 0x8, RZ, 0xfc, !PT ;  /* 0x0000000826277812 */ /* 0x000fca00078efcff */
[----:B------:R0:W2:Y:S01]  /*4e50*/  @!P0 LDG.E.U16 R70, desc[UR8][R36.64] ;  /* 0x0000000824468981 */ /* 0x0000a2000c1e1500 */
[----:B------:R-:W-:Y:S02]  /*4e60*/  ISETP.GE.AND P0, PT, R39, UR6, PT ;  /* 0x0000000627007c0c */ /* 0x000fe4000bf06270 */
[----:B------:R-:W-:Y:S02]  /*4e70*/  PRMT R88, RZ, 0x7610, R88 ;  /* 0x00007610ff587816 */ /* 0x000fe40000000058 */
[----:B------:R-:W-:-:S04]  /*4e80*/  LOP3.LUT R39, R38, 0x10, RZ, 0xfc, !PT ;  /* 0x0000001026277812 */ /* 0x000fc800078efcff */
[----:B------:R-:W-:Y:S01]  /*4e90*/  ISETP.GE.AND P2, PT, R39, UR6, PT ;  /* 0x0000000627007c0c */ /* 0x000fe2000bf46270 */
[----:B0-----:R-:W-:-:S05]  /*4ea0*/  IMAD.WIDE R36, R232, 0x2, R134 ;  /* 0x00000002e8247825 */ /* 0x001fca00078e0286 */
[----:B------:R0:W3:Y:S01]  /*4eb0*/  @!P1 LDG.E.U16 R72, desc[UR8][R36.64] ;  /* 0x0000000824489981 */ /* 0x0000e2000c1e1500 */
[----:B------:R-:W-:Y:S02]  /*4ec0*/  PRMT R99, RZ, 0x7610, R99 ;  /* 0x00007610ff637816 */ /* 0x000fe40000000063 */
[----:B------:R-:W-:Y:S01]  /*4ed0*/  LOP3.LUT R39, R38, 0x18, RZ, 0xfc, !PT ;  /* 0x0000001826277812 */ /* 0x000fe200078efcff */
[----:B0-----:R-:W-:-:S05]  /*4ee0*/  IMAD.WIDE R36, R235, 0x2, R134 ;  /* 0x00000002eb247825 */ /* 0x001fca00078e0286 */
[----:B------:R0:W4:Y:S01]  /*4ef0*/  @!P0 LDG.E.U16 R88, desc[UR8][R36.64] ;  /* 0x0000000824588981 */ /* 0x000122000c1e1500 */
[----:B------:R-:W-:Y:S01]  /*4f00*/  ISETP.GE.AND P0, PT, R39, UR6, PT ;  /* 0x0000000627007c0c */ /* 0x000fe2000bf06270 */
[----:B0-----:R-:W-:-:S05]  /*4f10*/  IMAD.WIDE R36, R239, 0x2, R134 ;  /* 0x00000002ef247825 */ /* 0x001fca00078e0286 */
[----:B------:R0:W5:Y:S01]  /*4f20*/  @!P2 LDG.E.U16 R99, desc[UR8][R36.64] ;  /* 0x000000082463a981 */ /* 0x000162000c1e1500 */
[----:B------:R-:W-:Y:S01]  /*4f30*/  PRMT R73, RZ, 0x7610, R73 ;  /* 0x00007610ff497816 */ /* 0x000fe20000000049 */
[----:B0-----:R-:W-:-:S05]  /*4f40*/  IMAD.WIDE R36, R243, 0x2, R134 ;  /* 0x00000002f3247825 */ /* 0x001fca00078e0286 */
[----:B------:R0:W3:Y:S01]  /*4f50*/  @!P0 LDG.E.U16 R73, desc[UR8][R36.64] ;  /* 0x0000000824498981 */ /* 0x0000e2000c1e1500 */
[----:B------:R-:W-:Y:S02]  /*4f60*/  PRMT R95, RZ, 0x7610, R95 ;  /* 0x00007610ff5f7816 */ /* 0x000fe4000000005f */
[----:B0-----:R-:W-:-:S04]  /*4f70*/  LOP3.LUT R36, R38, 0xa, RZ, 0xfc, !PT ;  /* 0x0000000a26247812 */ /* 0x001fc800078efcff */
[----:B------:R-:W-:Y:S02]  /*4f80*/  ISETP.GE.AND P0, PT, R36, UR6, PT ;  /* 0x0000000624007c0c */ /* 0x000fe4000bf06270 */
[----:B------:R-:W-:-:S04]  /*4f90*/  LOP3.LUT R36, R38, 0x12, RZ, 0xfc, !PT ;  /* 0x0000001226247812 */ /* 0x000fc800078efcff */
[----:B------:R-:W-:Y:S01]  /*4fa0*/  ISETP.GE.AND P1, PT, R36, UR6, PT ;  /* 0x0000000624007c0c */ /* 0x000fe2000bf26270 */
[----:B------:R-:W-:Y:S01]  /*4fb0*/  IMAD.WIDE R36, R236, 0x2, R134 ;  /* 0x00000002ec247825 */ /* 0x000fe200078e0286 */
[----:B------:R-:W-:-:S05]  /*4fc0*/  PRMT R94, RZ, 0x7610, R94 ;  /* 0x00007610ff5e7816 */ /* 0x000fca000000005e */
[----:B------:R0:W3:Y:S02]  /*4fd0*/  @!P0 LDG.E.U16 R95, desc[UR8][R36.64] ;  /* 0x00000008245f8981 */ /* 0x0000e4000c1e1500 */
        /* <DEDUP_REMOVED lines=14> */
[----:B------:R-:W-:Y:S01]  /*50c0*/  ISETP.GE.AND P0, PT, R36, UR6, PT ;  /* 0x0000000624007c0c */ /* 0x000fe2000bf06270 */
[----:B------:R-:W-:-:S12]  /*50d0*/  IMAD.WIDE R36, R237, 0x2, R134 ;  /* 0x00000002ed247825 */ /* 0x000fd800078e0286 */
        /* <DEDUP_REMOVED lines=22> */
[C---:B0-----:R-:W-:Y:S02]  /*5240*/  LOP3.LUT R36, R38.reuse, 0x1c, RZ, 0xfc, !PT ;  /* 0x0000001c26247812 */ /* 0x041fe400078efcff */
[----:B------:R-:W-:Y:S02]  /*5250*/  LOP3.LUT R38, R38, 0x1e, RZ, 0xfc, !PT ;  /* 0x0000001e26267812 */ /* 0x000fe400078efcff */
[----:B------:R-:W-:Y:S01]  /*5260*/  ISETP.GE.AND P0, PT, R36, UR6, PT ;  /* 0x0000000624007c0c */ /* 0x000fe2000bf06270 */
[----:B------:R-:W-:Y:S01]  /*5270*/  IMAD.WIDE R36, R245, 0x2, R134 ;  /* 0x00000002f5247825 */ /* 0x000fe200078e0286 */
[----:B------:R-:W-:Y:S02]  /*5280*/  ISETP.GE.AND P1, PT, R38, UR6, PT ;  /* 0x0000000626007c0c */ /* 0x000fe4000bf26270 */
[----:B------:R-:W-:-:S09]  /*5290*/  PRMT R100, RZ, 0x7610, R100 ;  /* 0x00007610ff647816 */ /* 0x000fd20000000064 */
[----:B------:R0:W3:Y:S02]  /*52a0*/  @!P0 LDG.E.U16 R103, desc[UR8][R36.64] ;  /* 0x0000000824678981 */ /* 0x0000e4000c1e1500 */
[----:B0-----:R-:W-:-:S04]  /*52b0*/  LOP3.LUT R36, R89, 0x1f, RZ, 0xc0, !PT ;  /* 0x0000001f59247812 */ /* 0x001fc800078ec0ff */
[----:B------:R-:W-:Y:S01]  /*52c0*/  ISETP.GE.AND P0, PT, R36, UR6, PT ;  /* 0x0000000624007c0c */ /* 0x000fe2000bf06270 */
[----:B------:R-:W-:-:S05]  /*52d0*/  IMAD.WIDE R36, R246, 0x2, R134 ;  /* 0x00000002f6247825 */ /* 0x000fca00078e0286 */
[----:B------:R0:W3:Y:S01]  /*52e0*/  @!P1 LDG.E.U16 R100, desc[UR8][R36.64] ;  /* 0x0000000824649981 */ /* 0x0000e2000c1e1500 */
[CC--:B------:R-:W-:Y:S02]  /*52f0*/  IADD3 RZ, P1, R148.reuse, R172.reuse, RZ ;  /* 0x000000ac94ff7210 */ /* 0x0c0fe40007f3e0ff */
[----:B------:R-:W-:Y:S02]  /*5300*/  PRMT R74, RZ, 0x7610, R74 ;  /* 0x00007610ff4a7816 */ /* 0x000fe4000000004a */
[----:B------:R-:W-:Y:S01]  /*5310*/  PRMT R71, RZ, 0x7610, R71 ;  /* 0x00007610ff477816 */ /* 0x000fe20000000047 */
[--C-:B0-----:R-:W-:Y:S02]  /*5320*/  IMAD.IADD R36, R148, 0x1, R172.reuse ;  /* 0x0000000194247824 */ /* 0x101fe400078e02ac */
[----:B------:R-:W-:Y:S01]  /*5330*/  IMAD.X R37, R138, 0x1, R171, P1 ;  /* 0x000000018a257824 */ /* 0x000fe200008e06ab */
[----:B------:R-:W-:Y:S01]  /*5340*/  BAR.SYNC.DEFER_BLOCKING 0x0 ;  /* 0x0000000000007b1d */ /* 0x000fe20000010000 */
[----:B------:R-:W-:Y:S01]  /*5350*/  IADD3 RZ, P1, R150, R172, RZ ;  /* 0x000000ac96ff7210 */ /* 0x000fe20007f3e0ff */
[----:B------:R-:W-:Y:S01]  /*5360*/  IMAD.IADD R38, R152, 0x1, R172 ;  /* 0x0000000198267824 */ /* 0x000fe200078e02ac */
[----:B------:R-:W-:-:S05]  /*5370*/  PRMT R93, RZ, 0x7610, R93 ;  /* 0x00007610ff5d7816 */ /* 0x000fca000000005d */
[----:B------:R-:W0:Y:S01]  /*5380*/  S2UR UR5, SR_CgaCtaId ;  /* 0x00000000000579c3 */ /* 0x000e220000008800 */
[----:B------:R1:W3:Y:S02]  /*5390*/  @!P0 LDG.E.U16 R74, desc[UR8][R36.64] ;  /* 0x00000008244a8981 */ /* 0x0002e4000c1e1500 */
[----:B-1----:R-:W-:Y:S02]  /*53a0*/  IMAD.IADD R36, R150, 0x1, R172 ;  /* 0x0000000196247824 */ /* 0x002fe400078e02ac */
[----:B------:R-:W-:Y:S01]  /*53b0*/  IMAD.X R37, R140, 0x1, R171, P1 ;  /* 0x000000018c257824 */ /* 0x000fe200008e06ab */
[----:B------:R-:W-:-:S04]  /*53c0*/  IADD3 RZ, P1, R152, R172, RZ ;  /* 0x000000ac98ff7210 */ /* 0x000fc80007f3e0ff */
[----:B------:R1:W3:Y:S01]  /*53d0*/  @!P0 LDG.E.U16 R71, desc[UR8][R36.64] ;  /* 0x0000000824478981 */ /* 0x0002e2000c1e1500 */
[----:B------:R-:W-:Y:S01]  /*53e0*/  IMAD.X R39, R190, 0x1, R171, P1 ;  /* 0x00000001be277824 */ /* 0x000fe200008e06ab */
[----:B------:R-:W-:Y:S02]  /*53f0*/  IADD3 RZ, P1, R154, R172, RZ ;  /* 0x000000ac9aff7210 */ /* 0x000fe40007f3e0ff */
[----:B-1----:R-:W-:-:S06]  /*5400*/  PRMT R36, RZ, 0x7610, R36 ;  /* 0x00007610ff247816 */ /* 0x002fcc0000000024 */
[----:B------:R1:W3:Y:S01]  /*5410*/  @!P0 LDG.E.U16 R36, desc[UR8][R38.64] ;  /* 0x0000000826248981 */ /* 0x0002e2000c1e1500 */
[----:B------:R-:W-:Y:S01]  /*5420*/  PRMT R75, RZ, 0x7610, R75 ;  /* 0x00007610ff4b7816 */ /* 0x000fe2000000004b */
[----:B-1----:R-:W-:Y:S02]  /*5430*/  IMAD.IADD R38, R154, 0x1, R172 ;  /* 0x000000019a267824 */ /* 0x002fe400078e02ac */
[----:B------:R-:W-:Y:S01]  /*5440*/  IMAD.X R39, R142, 0x1, R171, P1 ;  /* 0x000000018e277824 */ /* 0x000fe200008e06ab */
[----:B------:R-:W-:-:S04]  /*5450*/  IADD3 RZ, P1, R156, R172, RZ ;  /* 0x000000ac9cff7210 */ /* 0x000fc80007f3e0ff */
[----:B------:R1:W3:Y:S01]  /*5460*/  @!P0 LDG.E.U16 R93, desc[UR8][R38.64] ;  /* 0x00000008265d8981 */ /* 0x0002e2000c1e1500 */
[C-C-:B------:R-:W-:Y:S02]  /*5470*/  IMAD.IADD R68, R157.reuse, 0x1, R172.reuse ;  /* 0x000000019d447824 */ /* 0x140fe400078e02ac */
[----:B-1----:R-:W-:Y:S02]  /*5480*/  IMAD.IADD R38, R156, 0x1, R172 ;  /* 0x000000019c267824 */ /* 0x002fe400078e02ac */
[----:B------:R-:W-:Y:S01]  /*5490*/  IMAD.X R39, R144, 0x1, R171, P1 ;  /* 0x0000000190277824 */ /* 0x000fe200008e06ab */
[----:B------:R-:W-:-:S04]  /*54a0*/  IADD3 RZ, P1, R157, R172, RZ ;  /* 0x000000ac9dff7210 */ /* 0x000fc80007f3e0ff */
[----:B------:R1:W3:Y:S01]  /*54b0*/  @!P0 LDG.E.U16 R75, desc[UR8][R38.64] ;  /* 0x00000008264b8981 */ /* 0x0002e2000c1e1500 */
[----:B------:R-:W-:Y:S01]  /*54c0*/  IMAD.X R69, R146, 0x1, R171, P1 ;  /* 0x0000000192457824 */ /* 0x000fe200008e06ab */
[----:B------:R-:W-:Y:S01]  /*54d0*/  IADD3 RZ, P1, R158, R172, RZ ;  /* 0x000000ac9eff7210 */ /* 0x000fe20007f3e0ff */
[----:B------:R-:W-:Y:S01]  /*54e0*/  UMOV UR4, 0x400 ;  /* 0x0000040000047882 */ /* 0x000fe20000000000 */
[----:B------:R-:W-:Y:S02]  /*54f0*/  PRMT R37, RZ, 0x7610, R37 ;  /* 0x00007610ff257816 */ /* 0x000fe40000000025 */
[----:B-1----:R-:W-:Y:S01]  /*5500*/  PRMT R39, RZ, 0x7610, R39 ;  /* 0x00007610ff277816 */ /* 0x002fe20000000027 */
[----:B0-----:R-:W-:Y:S01]  /*5510*/  ULEA UR4, UR5, UR4, 0x18 ;  /* 0x0000000405047291 */ /* 0x001fe2000f8ec03f */
[----:B------:R-:W-:-:S04]  /*5520*/  LOP3.LUT R89, R89, 0x3f, RZ, 0xc0, !PT ;  /* 0x0000003f59597812 */ /* 0x000fc800078ec0ff */
[----:B------:R0:W3:Y:S01]  /*5530*/  @!P0 LDG.E.U16 R39, desc[UR8][R68.64] ;  /* 0x0000000844278981 */ /* 0x0000e2000c1e1500 */
[----:B------:R-:W-:Y:S01]  /*5540*/  IMAD.SHL.U32 R89, R89, 0x2, RZ ;  /* 0x0000000259597824 */ /* 0x000fe200078e00ff */
[----:B------:R-:W-:Y:S01]  /*5550*/  PRMT R102, RZ, 0x7610, R102 ;  /* 0x00007610ff667816 */ /* 0x000fe20000000066 */
[----:B0-----:R-:W-:Y:S02]  /*5560*/  IMAD.IADD R68, R158, 0x1, R172 ;  /* 0x000000019e447824 */ /* 0x001fe400078e02ac */
[----:B------:R-:W-:Y:S01]  /*5570*/  IMAD.X R69, R147, 0x1, R171, P1 ;  /* 0x0000000193457824 */ /* 0x000fe200008e06ab */
[----:B------:R-:W-:-:S04]  /*5580*/  IADD3 RZ, P1, R159, R172, RZ ;  /* 0x000000ac9fff7210 */ /* 0x000fc80007f3e0ff */
[----:B------:R0:W3:Y:S04]  /*5590*/  @!P0 LDG.E.U16 R37, desc[UR8][R68.64] ;  /* 0x0000000844258981 */ /* 0x0000e8000c1e1500 */
[----:B----4-:R1:W-:Y:S04]  /*55a0*/  STS.U16 [R89+UR4+0x2200], R88 ;  /* 0x0022005859007988 */ /* 0x0103e80008000404 */
[----:B--2---:R2:W-:Y:S01]  /*55b0*/  STS.U16 [R89+UR4+0x2000], R70 ;  /* 0x0020004659007988 */ /* 0x0045e20008000404 */
[----:B0-----:R-:W-:Y:S02]  /*55c0*/  IMAD.IADD R68, R159, 0x1, R172 ;  /* 0x000000019f447824 */ /* 0x001fe400078e02ac */
[----:B------:R-:W-:Y:S01]  /*55d0*/  IMAD.X R69, R149, 0x1, R171, P1 ;  /* 0x0000000195457824 */ /* 0x000fe200008e06ab */
[----:B------:R-:W-:-:S02]  /*55e0*/  IADD3 RZ, P1, R160, R172, RZ ;  /* 0x000000aca0ff7210 */ /* 0x000fc40007f3e0ff */
[----:B-1----:R-:W-:Y:S02]  /*55f0*/  PRMT R88, RZ, 0x7610, R88 ;  /* 0x00007610ff587816 */ /* 0x002fe40000000058 */
[----:B------:R0:W4:Y:S01]  /*5600*/  @!P0 LDG.E.U16 R102, desc[UR8][R68.64] ;  /* 0x0000000844668981 */ /* 0x000122000c1e1500 */
[----:B--2---:R-:W-:Y:S01]  /*5610*/  PRMT R70, RZ, 0x7610, R70 ;  /* 0x00007610ff467816 */ /* 0x004fe20000000046 */
[----:B0-----:R-:W-:Y:S02]  /*5620*/  IMAD.IADD R68, R160, 0x1, R172 ;  /* 0x00000001a0447824 */ /* 0x001fe400078e02ac */
[----:B------:R-:W-:Y:S01]  /*5630*/  IMAD.X R69, R151, 0x1, R171, P1 ;  /* 0x0000000197457824 */ /* 0x000fe200008e06ab */
[----:B------:R-:W-:-:S04]  /*5640*/  IADD3 RZ, P1, R161, R172, RZ ;  /* 0x000000aca1ff7210 */ /* 0x000fc80007f3e0ff */
[----:B------:R0:W2:Y:S01]  /*5650*/  @!P0 LDG.E.U16 R88, desc[UR8][R68.64] ;  /* 0x0000000844588981 */ /* 0x0000a2000c1e1500 */
[----:B------:R-:W-:-:S03]  /*5660*/  PRMT R38, RZ, 0x7610, R38 ;  /* 0x00007610ff267816 */ /* 0x000fc60000000026 */
[----:B-----5:R1:W-:Y:S01]  /*5670*/  STS.U16 [R89+UR4+0x2400], R99 ;  /* 0x0024006359007988 */ /* 0x0203e20008000404 */
[----:B0-----:R-:W-:Y:S02]  /*5680*/  IMAD.IADD R68, R161, 0x1, R172 ;  /* 0x00000001a1447824 */ /* 0x001fe400078e02ac */
[----:B------:R-:W-:Y:S01]  /*5690*/  IMAD.X R69, R153, 0x1, R171, P1 ;  /* 0x0000000199457824 */ /* 0x000fe200008e06ab */
[----:B------:R-:W-:-:S04]  /*56a0*/  IADD3 RZ, P1, R162, R172, RZ ;  /* 0x000000aca2ff7210 */ /* 0x000fc80007f3e0ff */
[----:B------:R0:W5:Y:S01]  /*56b0*/  @!P0 LDG.E.U16 R70, desc[UR8][R68.64] ;  /* 0x0000000844468981 */ /* 0x000162000c1e1500 */
[----:B------:R-:W-:-:S03]  /*56c0*/  PRMT R129, RZ, 0x7610, R129 ;  /* 0x00007610ff817816 */ /* 0x000fc60000000081 */
[----:B---3--:R3:W-:Y:S01]  /*56d0*/  STS.U16 [R89+UR4+0x2600], R73 ;  /* 0x0026004959007988 */ /* 0x0087e20008000404 */
[----:B0-----:R-:W-:Y:S02]  /*56e0*/  IMAD.IADD R68, R162, 0x1, R172 ;  /* 0x00000001a2447824 */ /* 0x001fe400078e02ac */
[----:B------:R-:W-:Y:S01]  /*56f0*/  IMAD.X R69, R155, 0x1, R171, P1 ;  /* 0x000000019b457824 */ /* 0x000fe200008e06ab */
[----:B-1----:R-:W-:Y:S02]  /*5700*/  PRMT R99, RZ, 0x7610, R99 ;  /* 0x00007610ff637816 */ /* 0x002fe40000000063 */
[----:B---3--:R-:W-:Y:S02]  /*5710*/  LOP3.LUT R73, R89, 0x10, RZ, 0x3c, !PT ;  /* 0x0000001059497812 */ /* 0x008fe400078e3cff */
[----:B------:R0:W3:Y:S04]  /*5720*/  @!P0 LDG.E.U16 R38, desc[UR8][R68.64] ;  /* 0x0000000844268981 */ /* 0x0000e8000c1e1500 */
[----:B------:R1:W-:Y:S01]  /*5730*/  STS.U16 [R73+UR4+0x2080], R72 ;  /* 0x0020804849007988 */ /* 0x0003e20008000404 */
[----:B0-----:R-:W-:-:S05]  /*5740*/  IADD3 R68, P1, R231, R172, RZ ;  /* 0x000000ace7447210 */ /* 0x001fca0007f3e0ff */
[----:B------:R-:W-:-:S05]  /*5750*/  IMAD.X R69, R212, 0x1, R171, P1 ;  /* 0x00000001d4457824 */ /* 0x000fca00008e06ab */
[----:B------:R0:W4:Y:S01]  /*5760*/  @!P0 LDG.E.U16 R99, desc[UR8][R68.64] ;  /* 0x0000000844638981 */ /* 0x000122000c1e1500 */
[----:B-1----:R-:W-:Y:S02]  /*5770*/  LOP3.LUT R72, R89, 0x20, RZ, 0x3c, !PT ;  /* 0x0000002059487812 */ /* 0x002fe400078e3cff */
[----:B0-----:R-:W-:-:S05]  /*5780*/  IADD3 R68, P1, R229, R172, RZ ;  /* 0x000000ace5447210 */ /* 0x001fca0007f3e0ff */
[----:B------:R-:W-:Y:S01]  /*5790*/  IMAD.X R69, R208, 0x1, R171, P1 ;  /* 0x00000001d0457824 */ /* 0x000fe200008e06ab */
[----:B------:R-:W-:Y:S04]  /*57a0*/  STS.U16 [R73+UR4+0x2280], R95 ;  /* 0x0022805f49007988 */ /* 0x000fe80008000404 */
[----:B------:R0:W2:Y:S04]  /*57b0*/  @!P0 LDG.E.U16 R129, desc[UR8][R68.64] ;  /* 0x0000000844818981 */ /* 0x0000a8000c1e1500 */
[----:B------:R-:W-:Y:S04]  /*57c0*/  STS.U16 [R73+UR4+0x2480], R94 ;  /* 0x0024805e49007988 */ /* 0x000fe80008000404 */
[----:B------:R-:W-:Y:S01]  /*57d0*/  STS.U16 [R73+UR4+0x2680], R98 ;  /* 0x0026806249007988 */ /* 0x000fe20008000404 */
[----:B0-----:R-:W-:-:S03]  /*57e0*/  IADD3 R68, P1, R205, R172, RZ ;  /* 0x000000accd447210 */ /* 0x001fc60007f3e0ff */
[----:B------:R0:W-:Y:S02]  /*57f0*/  STS.U16 [R72+UR4+0x2100], R90 ;  /* 0x0021005a48007988 */ /* 0x0001e40008000404 */
[----:B------:R-:W-:Y:S01]  /*5800*/  IMAD.X R69, R182, 0x1, R171, P1 ;  /* 0x00000001b6457824 */ /* 0x000fe200008e06ab */
[----:B0-----:R-:W-:-:S06]  /*5810*/  PRMT R90, RZ, 0x7610, R90 ;  /* 0x00007610ff5a7816 */ /* 0x001fcc000000005a */
[----:B------:R0:W5:Y:S01]  /*5820*/  @!P0 LDG.E.U16 R90, desc[UR8][R68.64] ;  /* 0x00000008445a8981 */ /* 0x000162000c1e1500 */
[----:B------:R-:W-:Y:S02]  /*5830*/  PRMT R130, RZ, 0x7610, R130 ;  /* 0x00007610ff827816 */ /* 0x000fe40000000082 */
[----:B0-----:R-:W-:-:S05]  /*5840*/  IADD3 R68, P1, R179, R172, RZ ;  /* 0x000000acb3447210 */ /* 0x001fca0007f3e0ff */
[----:B------:R-:W-:-:S05]  /*5850*/  IMAD.X R69, R178, 0x1, R171, P1 ;  /* 0x00000001b2457824 */ /* 0x000fca00008e06ab */
[----:B------:R0:W3:Y:S01]  /*5860*/  @!P0 LDG.E.U16 R130, desc[UR8][R68.64] ;  /* 0x0000000844828981 */ /* 0x0000e2000c1e1500 */
[----:B------:R-:W-:Y:S02]  /*5870*/  PRMT R94, RZ, 0x7610, R94 ;  /* 0x00007610ff5e7816 */ /* 0x000fe4000000005e */
[----:B0-----:R-:W-:-:S05]  /*5880*/  IADD3 R68, P1, R225, R172, RZ ;  /* 0x000000ace1447210 */ /* 0x001fca0007f3e0ff */
[----:B------:R-:W-:-:S05]  /*5890*/  IMAD.X R69, R200, 0x1, R171, P1 ;  /* 0x00000001c8457824 */ /* 0x000fca00008e06ab */
[----:B------:R0:W2:Y:S01]  /*58a0*/  @!P0 LDG.E.U16 R94, desc[UR8][R68.64] ;  /* 0x00000008445e8981 */ /* 0x0000a2000c1e1500 */
[----:B------:R-:W-:Y:S02]  /*58b0*/  PRMT R95, RZ, 0x7610, R95 ;  /* 0x00007610ff5f7816 */ /* 0x000fe4000000005f */
[----:B0-----:R-:W-:-:S05]  /*58c0*/  IADD3 R68, P1, R197, R172, RZ ;  /* 0x000000acc5447210 */ /* 0x001fca0007f3e0ff */
[----:B------:R-:W-:Y:S01]  /*58d0*/  IMAD.X R69, R167, 0x1, R171, P1 ;  /* 0x00000001a7457824 */ /* 0x000fe200008e06ab */
[----:B------:R0:W-:Y:S04]  /*58e0*/  STS.U16 [R72+UR4+0x2500], R101 ;  /* 0x0025006548007988 */ /* 0x0001e80008000404 */
[----:B------:R1:W3:Y:S01]  /*58f0*/  @!P0 LDG.E.U16 R95, desc[UR8][R68.64] ;  /* 0x00000008445f8981 */ /* 0x0002e2000c1e1500 */
[----:B0-----:R-:W-:Y:S02]  /*5900*/  PRMT R101, RZ, 0x7610, R101 ;  /* 0x00007610ff657816 */ /* 0x001fe40000000065 */
[----:B-1----:R-:W-:-:S05]  /*5910*/  IADD3 R68, P1, R6, R172, RZ ;  /* 0x000000ac06447210 */ /* 0x002fca0007f3e0ff */
[----:B------:R-:W-:Y:S01]  /*5920*/  IMAD.X R69, R164, 0x1, R171, P1 ;  /* 0x00000001a4457824 */ /* 0x000fe200008e06ab */
[----:B------:R0:W-:Y:S04]  /*5930*/  STS.U16 [R72+UR4+0x2700], R103 ;  /* 0x0027006748007988 */ /* 0x0001e80008000404 */
[----:B------:R1:W3:Y:S01]  /*5940*/  @!P0 LDG.E.U16 R101, desc[UR8][R68.64] ;  /* 0x0000000844658981 */ /* 0x0002e2000c1e1500 */
[----:B0-----:R-:W-:Y:S02]  /*5950*/  PRMT R103, RZ, 0x7610, R103 ;  /* 0x00007610ff677816 */ /* 0x001fe40000000067 */
[----:B-1----:R-:W-:-:S05]  /*5960*/  IADD3 R68, P1, R221, R172, RZ ;  /* 0x000000acdd447210 */ /* 0x002fca0007f3e0ff */
[----:B------:R-:W-:-:S05]  /*5970*/  IMAD.X R69, R192, 0x1, R171, P1 ;  /* 0x00000001c0457824 */ /* 0x000fca00008e06ab */
[----:B------:R0:W3:Y:S01]  /*5980*/  @!P0 LDG.E.U16 R103, desc[UR8][R68.64] ;  /* 0x0000000844678981 */ /* 0x0000e2000c1e1500 */
[----:B------:R-:W-:Y:S02]  /*5990*/  PRMT R128, RZ, 0x7610, R128 ;  /* 0x00007610ff807816 */ /* 0x000fe40000000080 */
[----:B0-----:R-:W-:Y:S01]  /*59a0*/  IADD3 R68, P1, R189, R172, RZ ;  /* 0x000000acbd447210 */ /* 0x001fe20007f3e0ff */
[----:B------:R0:W-:Y:S04]  /*59b0*/  STS.U16 [R72+UR4+0x2300], R96 ;  /* 0x0023006048007988 */ /* 0x0001e80008000404 */
[----:B------:R-:W-:-:S05]  /*59c0*/  IMAD.X R69, R8, 0x1, R171, P1 ;  /* 0x0000000108457824 */ /* 0x000fca00008e06ab */
[----:B------:R1:W3:Y:S01]  /*59d0*/  @!P0 LDG.E.U16 R128, desc[UR8][R68.64] ;  /* 0x0000000844808981 */ /* 0x0002e2000c1e1500 */
[----:B0-----:R-:W-:-:S05]  /*59e0*/  LOP3.LUT R96, R89, 0x30, RZ, 0x3c, !PT ;  /* 0x0000003059607812 */ /* 0x001fca00078e3cff */
[----:B------:R-:W-:Y:S01]  /*59f0*/  STS.U16 [R96+UR4+0x2180], R91 ;  /* 0x0021805b60007988 */ /* 0x000fe20008000404 */
[----:B-1----:R-:W-:-:S03]  /*5a00*/  IADD3 R68, P1, R23, R172, RZ ;  /* 0x000000ac17447210 */ /* 0x002fc60007f3e0ff */
[----:B------:R-:W-:Y:S04]  /*5a10*/  STS.U16 [R96+UR4+0x2380], R92 ;  /* 0x0023805c60007988 */ /* 0x000fe80008000404 */
[----:B------:R-:W-:Y:S01]  /*5a20*/  STS.U16 [R96+UR4+0x2580], R97 ;  /* 0x0025806160007988 */ /* 0x000fe20008000404 */
[----:B------:R-:W-:-:S03]  /*5a30*/  IMAD.X R69, R13, 0x1, R171, P1 ;  /* 0x000000010d457824 */ /* 0x000fc600008e06ab */
[----:B------:R0:W-:Y:S02]  /*5a40*/  STS.U16 [R96+UR4+0x2780], R100 ;  /* 0x0027806460007988 */ /* 0x0001e40008000404 */
[----:B0-----:R-:W-:-:S06]  /*5a50*/  PRMT R96, RZ, 0x7610, R96 ;  /* 0x00007610ff607816 */ /* 0x001fcc0000000060 */
[----:B------:R0:W3:Y:S01]  /*5a60*/  @!P0 LDG.E.U16 R96, desc[UR8][R68.64] ;  /* 0x0000000844608981 */ /* 0x0000e2000c1e1500 */
[----:B------:R-:W-:Y:S02]  /*5a70*/  PRMT R97, RZ, 0x7610, R97 ;  /* 0x00007610ff617816 */ /* 0x000fe40000000061 */
[----:B0-----:R-:W-:-:S05]  /*5a80*/  IADD3 R68, P1, R217, R172, RZ ;  /* 0x000000acd9447210 */ /* 0x001fca0007f3e0ff */
[----:B------:R-:W-:-:S05]  /*5a90*/  IMAD.X R69, R19, 0x1, R171, P1 ;  /* 0x0000000113457824 */ /* 0x000fca00008e06ab */
[----:B------:R0:W3:Y:S01]  /*5aa0*/  @!P0 LDG.E.U16 R97, desc[UR8][R68.64] ;  /* 0x0000000844618981 */ /* 0x0000e2000c1e1500 */
[----:B------:R-:W-:Y:S02]  /*5ab0*/  PRMT R98, RZ, 0x7610, R98 ;  /* 0x00007610ff627816 */ /* 0x000fe40000000062 */
[----:B0-----:R-:W-:-:S05]  /*5ac0*/  IADD3 R68, P1, R132, R172, RZ ;  /* 0x000000ac84447210 */ /* 0x001fca0007f3e0ff */
[----:B------:R-:W-:-:S05]  /*5ad0*/  IMAD.X R69, R25, 0x1, R171, P1 ;  /* 0x0000000119457824 */ /* 0x000fca00008e06ab */
[----:B------:R0:W3:Y:S02]  /*5ae0*/  @!P0 LDG.E.U16 R98, desc[UR8][R68.64] ;  /* 0x0000000844628981 */ /* 0x0000e4000c1e1500 */
[----:B0-----:R-:W-:-:S05]  /*5af0*/  IADD3 R68, P1, R141, R172, RZ ;  /* 0x000000ac8d447210 */ /* 0x001fca0007f3e0ff */
[----:B------:R-:W-:Y:S01]  /*5b00*/  IMAD.X R69, R32, 0x1, R171, P1 ;  /* 0x0000000120457824 */ /* 0x000fe200008e06ab */
[----:B------:R-:W-:Y:S01]  /*5b10*/  PRMT R100, RZ, 0x7610, R100 ;  /* 0x00007610ff647816 */ /* 0x000fe20000000064 */
[----:B----4-:R0:W-:Y:S02]  /*5b20*/  STS.U16 [R89+UR4], R99 ;  /* 0x0000006359007988 */ /* 0x0101e40008000404 */
[----:B0-----:R-:W-:-:S06]  /*5b30*/  PRMT R99, RZ, 0x7610, R99 ;  /* 0x00007610ff637816 */ /* 0x001fcc0000000063 */
[----:B------:R0:W4:Y:S02]  /*5b40*/  @!P0 LDG.E.U16 R99, desc[UR8][R68.64] ;  /* 0x0000000844638981 */ /* 0x000124000c1e1500 */
[----:B0-----:R-:W-:-:S05]  /*5b50*/  IADD3 R68, P1, R213, R172, RZ ;  /* 0x000000acd5447210 */ /* 0x001fca0007f3e0ff */
[----:B------:R-:W-:-:S05]  /*5b60*/  IMAD.X R69, R137, 0x1, R171, P1 ;  /* 0x0000000189457824 */ /* 0x000fca00008e06ab */
[----:B------:R0:W4:Y:S02]  /*5b70*/  @!P0 LDG.E.U16 R100, desc[UR8][R68.64] ;  /* 0x0000000844648981 */ /* 0x000124000c1e1500 */
[----:B0-----:R-:W-:Y:S02]  /*5b80*/  IADD3 R68, P1, R211, R172, RZ ;  /* 0x000000acd3447210 */ /* 0x001fe40007f3e0ff */
[----:B-----5:R0:W-:Y:S03]  /*5b90*/  STS.U16 [R89+UR4+0x400], R90 ;  /* 0x0004005a59007988 */ /* 0x0201e60008000404 */
[----:B------:R-:W-:Y:S01]  /*5ba0*/  IMAD.X R69, R188, 0x1, R171, P1 ;  /* 0x00000001bc457824 */ /* 0x000fe200008e06ab */
[----:B0-----:R-:W-:Y:S01]  /*5bb0*/  PRMT R90, RZ, 0x7610, R90 ;  /* 0x00007610ff5a7816 */ /* 0x001fe2000000005a */
[----:B------:R0:W-:Y:S05]  /*5bc0*/  STS.U16 [R89+UR4+0x1e00], R102 ;  /* 0x001e006659007988 */ /* 0x0001ea0008000404 */
[----:B------:R1:W5:Y:S01]  /*5bd0*/  @!P0 LDG.E.U16 R90, desc[UR8][R68.64] ;  /* 0x00000008445a8981 */ /* 0x000362000c1e1500 */
[----:B0-----:R-:W-:-:S02]  /*5be0*/  PRMT R102, RZ, 0x7610, R102 ;  /* 0x00007610ff667816 */ /* 0x001fc40000000066 */
[----:B-1----:R-:W-:-:S05]  /*5bf0*/  IADD3 R68, P1, R207, R172, RZ ;  /* 0x000000accf447210 */ /* 0x002fca0007f3e0ff */
[----:B------:R-:W-:-:S05]  /*5c00*/  IMAD.X R69, R185, 0x1, R171, P1 ;  /* 0x00000001b9457824 */ /* 0x000fca00008e06ab */
[----:B------:R0:W5:Y:S01]  /*5c10*/  @!P0 LDG.E.U16 R102, desc[UR8][R68.64] ;  /* 0x0000000844668981 */ /* 0x000162000c1e1500 */
[----:B------:R-:W-:Y:S02]  /*5c20*/  PRMT R91, RZ, 0x7610, R91 ;  /* 0x00007610ff5b7816 */ /* 0x000fe4000000005b */
[----:B0-----:R-:W-:-:S05]  /*5c30*/  IADD3 R68, P1, R186, R172, RZ ;  /* 0x000000acba447210 */ /* 0x001fca0007f3e0ff */
[----:B------:R-:W-:-:S05]  /*5c40*/  IMAD.X R69, R181, 0x1, R171, P1 ;  /* 0x00000001b5457824 */ /* 0x000fca00008e06ab */
[----:B------:R0:W5:Y:S01]  /*5c50*/  @!P0 LDG.E.U16 R91, desc[UR8][R68.64] ;  /* 0x00000008445b8981 */ /* 0x000162000c1e1500 */
[----:B------:R-:W-:Y:S02]  /*5c60*/  PRMT R92, RZ, 0x7610, R92 ;  /* 0x00007610ff5c7816 */ /* 0x000fe4000000005c */
[----:B0-----:R-:W-:-:S05]  /*5c70*/  IADD3 R68, P1, R226, R172, RZ ;  /* 0x000000ace2447210 */ /* 0x001fca0007f3e0ff */
[----:B------:R-:W-:Y:S01]  /*5c80*/  IMAD.X R69, R202, 0x1, R171, P1 ;  /* 0x00000001ca457824 */ /* 0x000fe200008e06ab */
[----:B------:R0:W-:Y:S04]  /*5c90*/  STS.U16 [R89+UR4+0x1c00], R93 ;  /* 0x001c005d59007988 */ /* 0x0001e80008000404 */
[----:B------:R1:W5:Y:S01]  /*5ca0*/  @!P0 LDG.E.U16 R92, desc[UR8][R68.64] ;  /* 0x00000008445c8981 */ /* 0x000362000c1e1500 */
[----:B0-----:R-:W-:Y:S02]  /*5cb0*/  PRMT R93, RZ, 0x7610, R93 ;  /* 0x00007610ff5d7816 */ /* 0x001fe4000000005d */
[----:B-1----:R-:W-:-:S05]  /*5cc0*/  IADD3 R68, P1, R199, R172, RZ ;  /* 0x000000acc7447210 */ /* 0x002fca0007f3e0ff */
[----:B------:R-:W-:Y:S01]  /*5cd0*/  IMAD.X R69, R174, 0x1, R171, P1 ;  /* 0x00000001ae457824 */ /* 0x000fe200008e06ab */
[----:B--2---:R0:W-:Y:S04]  /*5ce0*/  STS.U16 [R89+UR4+0x800], R94 ;  /* 0x0008005e59007988 */ /* 0x0041e80008000404 */
[----:B------:R1:W2:Y:S01]  /*5cf0*/  @!P0 LDG.E.U16 R93, desc[UR8][R68.64] ;  /* 0x00000008445d8981 */ /* 0x0002a2000c1e1500 */
[----:B0-----:R-:W-:Y:S02]  /*5d00*/  PRMT R94, RZ, 0x7610, R94 ;  /* 0x00007610ff5e7816 */ /* 0x001fe4000000005e */
[----:B-1----:R-:W-:-:S05]  /*5d10*/  IADD3 R68, P1, R3, R172, RZ ;  /* 0x000000ac03447210 */ /* 0x002fca0007f3e0ff */
[----:B------:R-:W-:Y:S01]  /*5d20*/  IMAD.X R69, R166, 0x1, R171, P1 ;  /* 0x00000001a6457824 */ /* 0x000fe200008e06ab */
[----:B---3--:R0:W-:Y:S04]  /*5d30*/  STS.U16 [R89+UR4+0xa00], R95 ;  /* 0x000a005f59007988 */ /* 0x0081e80008000404 */
[----:B------:R1:W3:Y:S01]  /*5d40*/  @!P0 LDG.E.U16 R94, desc[UR8][R68.64] ;  /* 0x00000008445e8981 */ /* 0x0002e2000c1e1500 */
[----:B0-----:R-:W-:Y:S02]  /*5d50*/  PRMT R95, RZ, 0x7610, R95 ;  /* 0x00007610ff5f7816 */ /* 0x001fe4000000005f */
[----:B-1----:R-:W-:-:S05]  /*5d60*/  IADD3 R68, P1, R222, R172, RZ ;  /* 0x000000acde447210 */ /* 0x002fca0007f3e0ff */
[----:B------:R-:W-:-:S05]  /*5d70*/  IMAD.X R69, R194, 0x1, R171, P1 ;  /* 0x00000001c2457824 */ /* 0x000fca00008e06ab */
[----:B------:R0:W3:Y:S02]  /*5d80*/  @!P0 LDG.E.U16 R95, desc[UR8][R68.64] ;  /* 0x00000008445f8981 */ /* 0x0000e4000c1e1500 */
[----:B0-----:R-:W-:-:S05]  /*5d90*/  IADD3 R68, P1, R191, R172, RZ ;  /* 0x000000acbf447210 */ /* 0x001fca0007f3e0ff */
[----:B------:R-:W-:Y:S01]  /*5da0*/  IMAD.X R69, R4, 0x1, R171, P1 ;  /* 0x0000000104457824 */ /* 0x000fe200008e06ab */
[----:B------:R0:W-:Y:S02]  /*5db0*/  STS.U16 [R89+UR4+0x1200], R96 ;  /* 0x0012006059007988 */ /* 0x0001e40008000404 */
[----:B0-----:R-:W-:-:S06]  /*5dc0*/  PRMT R96, RZ, 0x7610, R96 ;  /* 0x00007610ff607816 */ /* 0x001fcc0000000060 */
[----:B------:R0:W3:Y:S04]  /*5dd0*/  @!P0 LDG.E.U16 R96, desc[UR8][R68.64] ;  /* 0x0000000844608981 */ /* 0x0000e8000c1e1500 */
[----:B------:R1:W-:Y:S01]  /*5de0*/  STS.U16 [R89+UR4+0x1400], R97 ;  /* 0x0014006159007988 */ /* 0x0003e20008000404 */
[----:B0-----:R-:W-:Y:S02]  /*5df0*/  IADD3 R68, P1, R18, R172, RZ ;  /* 0x000000ac12447210 */ /* 0x001fe40007f3e0ff */
[----:B-1----:R-:W-:-:S03]  /*5e00*/  PRMT R97, RZ, 0x7610, R97 ;  /* 0x00007610ff617816 */ /* 0x002fc60000000061 */
[----:B------:R-:W-:-:S05]  /*5e10*/  IMAD.X R69, R9, 0x1, R171, P1 ;  /* 0x0000000109457824 */ /* 0x000fca00008e06ab */
[----:B------:R0:W3:Y:S04]  /*5e20*/  @!P0 LDG.E.U16 R97, desc[UR8][R68.64] ;  /* 0x0000000844618981 */ /* 0x0000e8000c1e1500 */
[----:B------:R1:W-:Y:S01]  /*5e30*/  STS.U16 [R89+UR4+0x1600], R98 ;  /* 0x0016006259007988 */ /* 0x0003e20008000404 */
[----:B0-----:R-:W-:Y:S02]  /*5e40*/  IADD3 R68, P1, R218, R172, RZ ;  /* 0x000000acda447210 */ /* 0x001fe40007f3e0ff */
[----:B-1----:R-:W-:-:S03]  /*5e50*/  PRMT R98, RZ, 0x7610, R98 ;  /* 0x00007610ff627816 */ /* 0x002fc60000000062 */
[----:B------:R-:W-:-:S05]  /*5e60*/  IMAD.X R69, R15, 0x1, R171, P1 ;  /* 0x000000010f457824 */ /* 0x000fca00008e06ab */
[----:B------:R0:W3:Y:S02]  /*5e70*/  @!P0 LDG.E.U16 R98, desc[UR8][R68.64] ;  /* 0x0000000844628981 */ /* 0x0000e4000c1e1500 */
[----:B0-----:R-:W-:-:S05]  /*5e80*/  IADD3 R68, P1, R31, R172, RZ ;  /* 0x000000ac1f447210 */ /* 0x001fca0007f3e0ff */
[----:B------:R-:W-:Y:S01]  /*5e90*/  IMAD.X R69, R20, 0x1, R171, P1 ;  /* 0x0000000114457824 */ /* 0x000fe200008e06ab */
[----:B------:R0:W-:Y:S02]  /*5ea0*/  STS.U16 [R89+UR4+0xc00], R101 ;  /* 0x000c006559007988 */ /* 0x0001e40008000404 */
[----:B0-----:R-:W-:Y:S02]  /*5eb0*/  PRMT R101, RZ, 0x7610, R101 ;  /* 0x00007610ff657816 */ /* 0x001fe40000000065 */
[----:B----4-:R0:W-:Y:S02]  /*5ec0*/  STS.U16 [R89+UR4+0x1800], R99 ;  /* 0x0018006359007988 */ /* 0x0101e40008000404 */
[----:B0-----:R-:W-:-:S06]  /*5ed0*/  PRMT R99, RZ, 0x7610, R99 ;  /* 0x00007610ff637816 */ /* 0x001fcc0000000063 */
[----:B------:R0:W4:Y:S04]  /*5ee0*/  @!P0 LDG.E.U16 R99, desc[UR8][R68.64] ;  /* 0x0000000844638981 */ /* 0x000128000c1e1500 */
[----:B------:R1:W-:Y:S01]  /*5ef0*/  STS.U16 [R89+UR4+0x1a00], R100 ;  /* 0x001a006459007988 */ /* 0x0003e20008000404 */
[----:B0-----:R-:W-:Y:S02]  /*5f00*/  IADD3 R68, P1, R136, R172, RZ ;  /* 0x000000ac88447210 */ /* 0x001fe40007f3e0ff */
[----:B-1----:R-:W-:-:S03]  /*5f10*/  PRMT R100, RZ, 0x7610, R100 ;  /* 0x00007610ff647816 */ /* 0x002fc60000000064 */
[----:B------:R-:W-:-:S05]  /*5f20*/  IMAD.X R69, R27, 0x1, R171, P1 ;  /* 0x000000011b457824 */ /* 0x000fca00008e06ab */
[----:B------:R0:W4:Y:S02]  /*5f30*/  @!P0 LDG.E.U16 R100, desc[UR8][R68.64] ;  /* 0x0000000844648981 */ /* 0x000124000c1e1500 */
[----:B0-----:R-:W-:-:S05]  /*5f40*/  IADD3 R68, P1, R214, R172, RZ ;  /* 0x000000acd6447210 */ /* 0x001fca0007f3e0ff */
[----:B------:R-:W-:-:S05]  /*5f50*/  IMAD.X R69, R34, 0x1, R171, P1 ;  /* 0x0000000122457824 */ /* 0x000fca00008e06ab */
[----:B------:R0:W4:Y:S04]  /*5f60*/  @!P0 LDG.E.U16 R101, desc[UR8][R68.64] ;  /* 0x0000000844658981 */ /* 0x000128000c1e1500 */
[----:B------:R-:W-:Y:S04]  /*5f70*/  STS.U16 [R89+UR4+0x200], R129 ;  /* 0x0002008159007988 */ /* 0x000fe80008000404 */
[----:B------:R-:W-:Y:S01]  /*5f80*/  STS.U16 [R89+UR4+0x600], R130 ;  /* 0x0006008259007988 */ /* 0x000fe20008000404 */
[----:B0-----:R-:W-:-:S03]  /*5f90*/  IADD3 R68, P1, R230, R172, RZ ;  /* 0x000000ace6447210 */ /* 0x001fc60007f3e0ff */
[----:B------:R-:W-:Y:S04]  /*5fa0*/  STS.U16 [R89+UR4+0xe00], R103 ;  /* 0x000e006759007988 */ /* 0x000fe80008000404 */
[----:B------:R-:W-:Y:S01]  /*5fb0*/  STS.U16 [R89+UR4+0x1000], R128 ;  /* 0x0010008059007988 */ /* 0x000fe20008000404 */
[----:B------:R-:W-:-:S03]  /*5fc0*/  IMAD.X R69, R210, 0x1, R171, P1 ;  /* 0x00000001d2457824 */ /* 0x000fc600008e06ab */
[----:B------:R0:W-:Y:S02]  /*5fd0*/  STS.U16 [R73+UR4+0x1a80], R74 ;  /* 0x001a804a49007988 */ /* 0x0001e40008000404 */
[----:B0-----:R-:W-:Y:S02]  /*5fe0*/  PRMT R74, RZ, 0x7610, R74 ;  /* 0x00007610ff4a7816 */ /* 0x001fe4000000004a */
[----:B------:R0:W-:Y:S04]  /*5ff0*/  STS.U16 [R73+UR4+0x1c80], R75 ;  /* 0x001c804b49007988 */ /* 0x0001e80008000404 */
[----:B------:R1:W4:Y:S01]  /*6000*/  @!P0 LDG.E.U16 R74, desc[UR8][R68.64] ;  /* 0x00000008444a8981 */ /* 0x000322000c1e1500 */
[----:B0-----:R-:W-:Y:S02]  /*6010*/  PRMT R75, RZ, 0x7610, R75 ;  /* 0x00007610ff4b7816 */ /* 0x001fe4000000004b */
[----:B-1----:R-:W-:-:S05]  /*6020*/  IADD3 R68, P1, R187, R172, RZ ;  /* 0x000000acbb447210 */ /* 0x002fca0007f3e0ff */
[----:B------:R-:W-:Y:S01]  /*6030*/  IMAD.X R69, R183, 0x1, R171, P1 ;  /* 0x00000001b7457824 */ /* 0x000fe200008e06ab */
[----:B------:R0:W-:Y:S04]  /*6040*/  STS.U16 [R73+UR4+0x1e80], R88 ;  /* 0x001e805849007988 */ /* 0x0001e80008000404 */
[----:B------:R1:W4:Y:S01]  /*6050*/  @!P0 LDG.E.U16 R75, desc[UR8][R68.64] ;  /* 0x00000008444b8981 */ /* 0x000322000c1e1500 */
[----:B0-----:R-:W-:Y:S02]  /*6060*/  PRMT R88, RZ, 0x7610, R88 ;  /* 0x00007610ff587816 */ /* 0x001fe40000000058 */
[----:B-1----:R-:W-:-:S05]  /*6070*/  IADD3 R68, P1, R227, R172, RZ ;  /* 0x000000ace3447210 */ /* 0x002fca0007f3e0ff */
[----:B------:R-:W-:-:S05]  /*6080*/  IMAD.X R69, R204, 0x1, R171, P1 ;  /* 0x00000001cc457824 */ /* 0x000fca00008e06ab */
[----:B------:R0:W4:Y:S01]  /*6090*/  @!P0 LDG.E.U16 R88, desc[UR8][R68.64] ;  /* 0x0000000844588981 */ /* 0x000122000c1e1500 */
[----:B------:R-:W-:Y:S02]  /*60a0*/  PRMT R89, RZ, 0x7610, R89 ;  /* 0x00007610ff597816 */ /* 0x000fe40000000059 */
[----:B0-----:R-:W-:-:S05]  /*60b0*/  IADD3 R68, P1, R201, R172, RZ ;  /* 0x000000acc9447210 */ /* 0x001fca0007f3e0ff */
[----:B------:R-:W-:Y:S01]  /*60c0*/  IMAD.X R69, R177, 0x1, R171, P1 ;  /* 0x00000001b1457824 */ /* 0x000fe200008e06ab */
[----:B-----5:R0:W-:Y:S04]  /*60d0*/  STS.U16 [R73+UR4+0x80], R90 ;  /* 0x0000805a49007988 */ /* 0x0201e80008000404 */
[----:B------:R1:W5:Y:S01]  /*60e0*/  @!P0 LDG.E.U16 R89, desc[UR8][R68.64] ;  /* 0x0000000844598981 */ /* 0x000362000c1e1500 */
[----:B0-----:R-:W-:Y:S02]  /*60f0*/  PRMT R90, RZ, 0x7610, R90 ;  /* 0x00007610ff5a7816 */ /* 0x001fe4000000005a */
[----:B-1----:R-:W-:-:S05]  /*6100*/  IADD3 R68, P1, R173, R172, RZ ;  /* 0x000000acad447210 */ /* 0x002fca0007f3e0ff */
[----:B------:R-:W-:Y:S01]  /*6110*/  IMAD.X R69, R168, 0x1, R171, P1 ;  /* 0x00000001a8457824 */ /* 0x000fe200008e06ab */
[----:B------:R0:W-:Y:S04]  /*6120*/  STS.U16 [R73+UR4+0x480], R91 ;  /* 0x0004805b49007988 */ /* 0x0001e80008000404 */
[----:B------:R1:W5:Y:S01]  /*6130*/  @!P0 LDG.E.U16 R90, desc[UR8][R68.64] ;  /* 0x00000008445a8981 */ /* 0x000362000c1e1500 */
[----:B0-----:R-:W-:Y:S02]  /*6140*/  PRMT R91, RZ, 0x7610, R91 ;  /* 0x00007610ff5b7816 */ /* 0x001fe4000000005b */
[----:B-1----:R-:W-:-:S05]  /*6150*/  IADD3 R68, P1, R223, R172, RZ ;  /* 0x000000acdf447210 */ /* 0x002fca0007f3e0ff */
[----:B------:R-:W-:-:S05]  /*6160*/  IMAD.X R69, R196, 0x1, R171, P1 ;  /* 0x00000001c4457824 */ /* 0x000fca00008e06ab */
[----:B------:R0:W5:Y:S04]  /*6170*/  @!P0 LDG.E.U16 R91, desc[UR8][R68.64] ;  /* 0x00000008445b8981 */ /* 0x000168000c1e1500 */
[----:B------:R1:W-:Y:S01]  /*6180*/  STS.U16 [R73+UR4+0x680], R92 ;  /* 0x0006805c49007988 */ /* 0x0003e20008000404 */
[----:B0-----:R-:W-:Y:S02]  /*6190*/  IADD3 R68, P1, R193, R172, RZ ;  /* 0x000000acc1447210 */ /* 0x001fe40007f3e0ff */
[----:B-1----:R-:W-:-:S03]  /*61a0*/  PRMT R92, RZ, 0x7610, R92 ;  /* 0x00007610ff5c7816 */ /* 0x002fc6000000005c */
        /* <DEDUP_REMOVED lines=31> */
[----:B----4-:R0:W-:Y:S04]  /*63a0*/  STS.U16 [R73+UR4+0x1480], R99 ;  /* 0x0014806349007988 */ /* 0x0101e80008000404 */
        /* <DEDUP_REMOVED lines=8> */
[----:B------:R-:W-:Y:S01]  /*6430*/  IMAD.X R69, R206, 0x1, R171, P1 ;  /* 0x00000001ce457824 */ /* 0x000fe200008e06ab */
[----:B------:R-:W-:Y:S04]  /*6440*/  STS.U16 [R73+UR4+0x280], R102 ;  /* 0x0002806649007988 */ /* 0x000fe80008000404 */
[----:B------:R0:W4:Y:S04]  /*6450*/  @!P0 LDG.E.U16 R100, desc[UR8][R68.64] ;  /* 0x0000000844648981 */ /* 0x000128000c1e1500 */
[----:B------:R1:W-:Y:S01]  /*6460*/  STS.U16 [R73+UR4+0x1880], R101 ;  /* 0x0018806549007988 */ /* 0x0003e20008000404 */
[----:B0-----:R-:W-:-:S02]  /*6470*/  IADD3 R68, P1, R209, R172, RZ ;  /* 0x000000acd1447210 */ /* 0x001fc40007f3e0ff */
[----:B-1----:R-:W-:-:S03]  /*6480*/  PRMT R73, RZ, 0x7610, R73 ;  /* 0x00007610ff497816 */ /* 0x002fc60000000049 */
[----:B------:R-:W-:-:S05]  /*6490*/  IMAD.X R69, R184, 0x1, R171, P1 ;  /* 0x00000001b8457824 */ /* 0x000fca00008e06ab */
[----:B------:R0:W4:Y:S01]  /*64a0*/  @!P0 LDG.E.U16 R73, desc[UR8][R68.64] ;  /* 0x0000000844498981 */ /* 0x000122000c1e1500 */
[----:B------:R-:W-:Y:S02]  /*64b0*/  PRMT R101, RZ, 0x7610, R101 ;  /* 0x00007610ff657816 */ /* 0x000fe40000000065 */
[----:B0-----:R-:W-:-:S05]  /*64c0*/  IADD3 R68, P1, R176, R172, RZ ;  /* 0x000000acb0447210 */ /* 0x001fca0007f3e0ff */
[----:B------:R-:W-:Y:S01]  /*64d0*/  IMAD.X R69, R175, 0x1, R171, P1 ;  /* 0x00000001af457824 */ /* 0x000fe200008e06ab */
        /* <DEDUP_REMOVED lines=44> */
[----:B------:R0:W5:Y:S02]  /*67a0*/  @!P0 LDG.E.U16 R91, desc[UR8][R68.64] ;  /* 0x00000008445b8981 */ /* 0x000164000c1e1500 */
[----:B0-----:R-:W0:Y:S02]  /*67b0*/  S2R R68, SR_TID.X ;  /* 0x0000000000447919 */ /* 0x001e240000002100 */
[----:B--2---:R1:W-:Y:S02]  /*67c0*/  STS.U16 [R72+UR4+0xd00], R92 ;  /* 0x000d005c48007988 */ /* 0x0043e40008000404 */
[----:B-1----:R-:W1:Y:S02]  /*67d0*/  S2R R92, SR_CgaCtaId ;  /* 0x00000000005c7919 */ /* 0x002e640000008800 */
[----:B------:R2:W-:Y:S01]  /*67e0*/  STS.U16 [R72+UR4+0x500], R88 ;  /* 0x0005005848007988 */ /* 0x0005e20008000404 */
[C---:B0-----:R-:W-:Y:S01]  /*67f0*/  IMAD.SHL.U32 R128, R68.reuse, 0x40, RZ ;  /* 0x0000004044807824 */ /* 0x041fe200078e00ff */
[C---:B------:R-:W-:Y:S01]  /*6800*/  LOP3.LUT R130, R68.reuse, 0x3f, RZ, 0xc0, !PT ;  /* 0x0000003f44827812 */ /* 0x040fe200078ec0ff */
[----:B------:R-:W-:-:S03]  /*6810*/  IMAD.SHL.U32 R69, R68, 0x8, RZ ;  /* 0x0000000844457824 */ /* 0x000fc600078e00ff */
[----:B------:R-:W-:Y:S01]  /*6820*/  LOP3.LUT R128, R128, 0x1c0, RZ, 0xc0, !PT ;  /* 0x000001c080807812 */ /* 0x000fe200078ec0ff */
[----:B------:R-:W-:-:S03]  /*6830*/  IMAD.SHL.U32 R130, R130, 0x2, RZ ;  /* 0x0000000282827824 */ /* 0x000fc600078e00ff */
[----:B------:R-:W-:Y:S01]  /*6840*/  LOP3.LUT R128, R128, 0x30, R69, 0xf8, !PT ;  /* 0x0000003080807812 */ /* 0x000fe200078ef845 */
[----:B------:R-:W-:Y:S01]  /*6850*/  IMAD.SHL.U32 R69, R68, 0x2, RZ ;  /* 0x0000000244457824 */ /* 0x000fe200078e00ff */
[----:B------:R-:W-:Y:S01]  /*6860*/  LOP3.LUT R130, R130, 0x30, RZ, 0x3c, !PT ;  /* 0x0000003082827812 */ /* 0x000fe200078e3cff */
[----:B---3--:R-:W-:Y:S03]  /*6870*/  STS.U16 [R72+UR4+0xf00], R93 ;  /* 0x000f005d48007988 */ /* 0x008fe60008000404 */
[C-C-:B--2---:R-:W-:Y:S01]  /*6880*/  LOP3.LUT R88, R128.reuse, 0x10, R69.reuse, 0x78, !PT ;  /* 0x0000001080587812 */ /* 0x144fe200078e7845 */
[----:B------:R-:W-:Y:S01]  /*6890*/  STS.U16 [R72+UR4+0x1100], R94 ;  /* 0x0011005e48007988 */ /* 0x000fe20008000404 */
[----:B------:R-:W-:Y:S01]  /*68a0*/  LOP3.LUT R128, R128, 0x30, R69, 0x78, !PT ;  /* 0x0000003080807812 */ /* 0x000fe200078e7845 */
[----:B------:R-:W-:Y:S02]  /*68b0*/  IMAD.SHL.U32 R69, R68, 0x20, RZ ;  /* 0x0000002044457824 */ /* 0x000fe400078e00ff */
[----:B------:R-:W-:Y:S04]  /*68c0*/  STS.U16 [R72+UR4+0x1300], R95 ;  /* 0x0013005f48007988 */ /* 0x000fe80008000404 */
[----:B------:R-:W-:Y:S04]  /*68d0*/  STS.U16 [R72+UR4+0x1500], R96 ;  /* 0x0015006048007988 */ /* 0x000fe80008000404 */
[----:B------:R-:W-:Y:S04]  /*68e0*/  STS.U16 [R72+UR4+0x1700], R97 ;  /* 0x0017006148007988 */ /* 0x000fe80008000404 */
[----:B----4-:R0:W-:Y:S04]  /*68f0*/  STS.U16 [R72+UR4+0x1900], R98 ;  /* 0x0019006248007988 */ /* 0x0101e80008000404 */
[----:B------:R-:W-:Y:S04]  /*6900*/  STS.U16 [R130+UR4+0x1b80], R36 ;  /* 0x001b802482007988 */ /* 0x000fe80008000404 */
[----:B------:R-:W-:Y:S01]  /*6910*/  STS.U16 [R130+UR4+0x1d80], R37 ;  /* 0x001d802582007988 */ /* 0x000fe20008000404 */
[----:B0-----:R-:W-:-:S03]  /*6920*/  MOV R72, 0x400 ;  /* 0x0000040000487802 */ /* 0x001fc60000000f00 */
[----:B------:R-:W-:Y:S04]  /*6930*/  STS.U16 [R130+UR4+0x1f80], R38 ;  /* 0x001f802682007988 */ /* 0x000fe80008000404 */
[----:B------:R-:W-:Y:S04]  /*6940*/  STS.U16 [R130+UR4+0x580], R99 ;  /* 0x0005806382007988 */ /* 0x000fe80008000404 */
[----:B------:R-:W-:Y:S01]  /*6950*/  STS.U16 [R130+UR4+0x380], R100 ;  /* 0x0003806482007988 */ /* 0x000fe20008000404 */
[----:B------:R-:W-:-:S03]  /*6960*/  LOP3.LUT R88, R88, 0x200, R69, 0xf8, !PT ;  /* 0x0000020058587812 */ /* 0x000fc600078ef845 */
[----:B------:R-:W-:Y:S01]  /*6970*/  STS.U16 [R130+UR4+0x180], R73 ;  /* 0x0001804982007988 */ /* 0x000fe20008000404 */
[----:B-1----:R-:W-:Y:S02]  /*6980*/  LEA R72, R92, R72, 0x18 ;  /* 0x000000485c487211 */ /* 0x002fe400078ec0ff */
[----:B------:R-:W-:-:S05]  /*6990*/  LOP3.LUT R69, R68, 0x20, RZ, 0xc0, !PT ;  /* 0x0000002044457812 */ /* 0x000fca00078ec0ff */
[----:B------:R-:W-:Y:S01]  /*69a0*/  IMAD R68, R69, 0x10, R72 ;  /* 0x0000001045447824 */ /* 0x000fe200078e0248 */
[----:B------:R-:W-:Y:S03]  /*69b0*/  STS.U16 [R130+UR4+0x780], R101 ;  /* 0x0007806582007988 */ /* 0x000fe60008000404 */
[----:B------:R-:W-:Y:S01]  /*69c0*/  IMAD.IADD R128, R128, 0x1, R68 ;  /* 0x0000000180807824 */ /* 0x000fe200078e0244 */
[----:B------:R-:W-:Y:S01]  /*69d0*/  LOP3.LUT R68, R88, 0x20, RZ, 0x3c, !PT ;  /* 0x0000002058447812 */ /* 0x000fe200078e3cff */
[----:B------:R-:W-:Y:S01]  /*69e0*/  STS.U16 [R130+UR4+0x980], R71 ;  /* 0x0009804782007988 */ /* 0x000fe20008000404 */
[----:B------:R-:W-:-:S03]  /*69f0*/  IMAD.IADD R88, R72, 0x1, R88 ;  /* 0x0000000148587824 */ /* 0x000fc600078e0258 */
[----:B------:R-:W-:Y:S04]  /*6a00*/  STS.U16 [R130+UR4+0xb80], R39 ;  /* 0x000b802782007988 */ /* 0x000fe80008000404 */
[----:B------:R-:W-:Y:S04]  /*6a10*/  STS.U16 [R130+UR4+0xd80], R70 ;  /* 0x000d804682007988 */ /* 0x000fe80008000404 */
[----:B------:R-:W-:Y:S04]  /*6a20*/  STS.U16 [R130+UR4+0xf80], R74 ;  /* 0x000f804a82007988 */ /* 0x000fe80008000404 */
[----:B------:R-:W-:Y:S04]  /*6a30*/  STS.U16 [R130+UR4+0x1180], R75 ;  /* 0x0011804b82007988 */ /* 0x000fe80008000404 */
[----:B-----5:R-:W-:Y:S04]  /*6a40*/  STS.U16 [R130+UR4+0x1380], R102 ;  /* 0x0013806682007988 */ /* 0x020fe80008000404 */
[----:B------:R-:W-:Y:S04]  /*6a50*/  STS.U16 [R130+UR4+0x1580], R89 ;  /* 0x0015805982007988 */ /* 0x000fe80008000404 */
[----:B------:R-:W-:Y:S04]  /*6a60*/  STS.U16 [R130+UR4+0x1780], R90 ;  /* 0x0017805a82007988 */ /* 0x000fe80008000404 */
[----:B------:R-:W-:Y:S01]  /*6a70*/  STS.U16 [R130+UR4+0x1980], R91 ;  /* 0x0019805b82007988 */ /* 0x000fe20008000404 */
[----:B------:R-:W-:Y:S01]  /*6a80*/  BAR.SYNC.DEFER_BLOCKING 0x0 ;  /* 0x0000000000007b1d */ /* 0x000fe20000010000 */
[----:B------:R-:W-:-:S05]  /*6a90*/  IMAD.IADD R72, R72, 0x1, R68 ;  /* 0x0000000148487824 */ /* 0x000fca00078e0244 */
[----:B------:R-:W-:Y:S04]  /*6aa0*/  LDSM.16.MT88.4 R68, [R88+0x2000] ;  /* 0x002000005844783b */ /* 0x000fe80000004200 */
[----:B------:R-:W0:Y:S04]  /*6ab0*/  LDSM.16.M88.4 R96, [R128] ;  /* 0x000000008060783b */ /* 0x000e280000000200 */
[----:B------:R-:W1:Y:S04]  /*6ac0*/  LDSM.16.MT88.4 R92, [R72+0x2000] ;  /* 0x00200000485c783b */ /* 0x000e680000004200 */
[----:B------:R-:W2:Y:S04]  /*6ad0*/  LDSM.16.M88.4 R36, [R128+0x800] ;  /* 0x000800008024783b */ /* 0x000ea80000000200 */
[----:B------:R-:W3:Y:S04]  /*6ae0*/  LDSM.16.MT88.4 R88, [R88+0x2400] ;  /* 0x002400005858783b */ /* 0x000ee80000004200 */
[----:B------:R-:W4:Y:S04]  /*6af0*/  LDSM.16.MT88.4 R72, [R72+0x2400] ;  /* 0x002400004848783b */ /* 0x000f280000004200 */
[----:B------:R-:W5:Y:S01]  /*6b00*/  LDSM.16.M88.4 R100, [R128+0x400] ;  /* 0x000400008064783b */ /* 0x000f620000000200 */
[-C--:B0-----:R-:W-:Y:S06]  /*6b10*/  HMMA.16816.F32.BF16 R52, R68, R96.reuse, R52 ;  /* 0x000000604434723c */ /* 0x081fec0000041834 */
[----:B-1----:R-:W-:Y:S06]  /*6b20*/  HMMA.16816.F32.BF16 R48, R92, R96, R48 ;  /* 0x000000605c30723c */ /* 0x002fec0000041830 */
[-C--:B--2---:R-:W-:Y:S06]  /*6b30*/  HMMA.16816.F32.BF16 R120, R68, R36.reuse, R120 ;  /* 0x000000244478723c */ /* 0x084fec0000041878 */
[----:B------:R-:W-:Y:S06]  /*6b40*/  HMMA.16816.F32.BF16 R124, R92, R36, R124 ;  /* 0x000000245c7c723c */ /* 0x000fec000004187c */
[-C--:B---3--:R-:W-:Y:S06]  /*6b50*/  HMMA.16816.F32.BF16 R52, R88, R98.reuse, R52 ;  /* 0x000000625834723c */ /* 0x088fec0000041834 */
[----:B----4-:R-:W-:Y:S01]  /*6b60*/  HMMA.16816.F32.BF16 R48, R72, R98, R48 ;  /* 0x000000624830723c */ /* 0x010fe20000041830 */
[----:B------:R-:W0:Y:S05]  /*6b70*/  LDSM.16.M88.4 R96, [R128+0xc00] ;  /* 0x000c00008060783b */ /* 0x000e2a0000000200 */
[-C--:B------:R-:W-:Y:S06]  /*6b80*/  HMMA.16816.F32.BF16 R120, R88, R38.reuse, R120 ;  /* 0x000000265878723c */ /* 0x080fec0000041878 */
[----:B------:R-:W-:Y:S01]  /*6b90*/  HMMA.16816.F32.BF16 R124, R72, R38, R124 ;  /* 0x00000026487c723c */ /* 0x000fe2000004187c */
[----:B------:R-:W1:Y:S05]  /*6ba0*/  LDSM.16.M88.4 R36, [R128+0x1400] ;  /* 0x001400008024783b */ /* 0x000e6a0000000200 */
[-C--:B-----5:R-:W-:Y:S06]  /*6bb0*/  HMMA.16816.F32.BF16 R44, R68, R100.reuse, R44 ;  /* 0x00000064442c723c */ /* 0x0a0fec000004182c */
[----:B------:R-:W-:Y:S06]  /*6bc0*/  HMMA.16816.F32.BF16 R40, R92, R100, R40 ;  /* 0x000000645c28723c */ /* 0x000fec0000041828 */
[-C--:B0-----:R-:W-:Y:S06]  /*6bd0*/  HMMA.16816.F32.BF16 R116, R68, R96.reuse, R116 ;  /* 0x000000604474723c */ /* 0x081fec0000041874 */
[----:B------:R-:W-:Y:S06]  /*6be0*/  HMMA.16816.F32.BF16 R112, R92, R96, R112 ;  /* 0x000000605c70723c */ /* 0x000fec0000041870 */
[-C--:B------:R-:W-:Y:S06]  /*6bf0*/  HMMA.16816.F32.BF16 R44, R88, R102.reuse, R44 ;  /* 0x00000066582c723c */ /* 0x080fec000004182c */
[----:B------:R-:W-:Y:S01]  /*6c00*/  HMMA.16816.F32.BF16 R40, R72, R102, R40 ;  /* 0x000000664828723c */ /* 0x000fe20000041828 */
[----:B------:R-:W0:Y:S05]  /*6c10*/  LDSM.16.M88.4 R100, [R128+0x1000] ;  /* 0x001000008064783b */ /* 0x000e2a0000000200 */
[-C--:B-1----:R-:W-:Y:S06]  /*6c20*/  HMMA.16816.F32.BF16 R84, R68, R36.reuse, R84 ;  /* 0x000000244454723c */ /* 0x082fec0000041854 */
[----:B------:R-:W-:Y:S06]  /*6c30*/  HMMA.16816.F32.BF16 R56, R92, R36, R56 ;  /* 0x000000245c38723c */ /* 0x000fec0000041838 */
[-C--:B------:R-:W-:Y:S06]  /*6c40*/  HMMA.16816.F32.BF16 R116, R88, R98.reuse, R116 ;  /* 0x000000625874723c */ /* 0x080fec0000041874 */
[----:B------:R-:W-:Y:S01]  /*6c50*/  HMMA.16816.F32.BF16 R112, R72, R98, R112 ;  /* 0x000000624870723c */ /* 0x000fe20000041870 */
[----:B------:R-:W1:Y:S04]  /*6c60*/  LDSM.16.M88.4 R96, [R128+0x1800] ;  /* 0x001800008060783b */ /* 0x000e680000000200 */
[----:B------:R-:W2:Y:S01]  /*6c70*/  LDSM.16.M88.4 R128, [R128+0x1c00] ;  /* 0x001c00008080783b */ /* 0x000ea20000000200 */
[----:B------:R-:W-:Y:S01]  /*6c80*/  HMMA.16816.F32.BF16 R84, R88, R38, R84 ;  /* 0x000000265854723c */ /* 0x000fe20000041854 */
[----:B------:R-:W-:-:S02]  /*6c90*/  IMAD.MOV.U32 R36, RZ, RZ, R162 ;  /* 0x000000ffff247224 */ /* 0x000fc400078e00a2 */
[----:B------:R-:W-:-:S03]  /*6ca0*/  IMAD.MOV.U32 R37, RZ, RZ, R155 ;  /* 0x000000ffff257224 */ /* 0x000fc600078e009b */
[----:B------:R-:W-:Y:S01]  /*6cb0*/  HMMA.16816.F32.BF16 R56, R72, R38, R56 ;  /* 0x000000264838723c */ /* 0x000fe20000041838 */
[----:B------:R-:W-:-:S06]  /*6cc0*/  IMAD.WIDE R36, R169, 0x2, R36 ;  /* 0x00000002a9247825 */ /* 0x000fcc00078e0224 */
[----:B------:R-:W-:Y:S02]  /*6cd0*/  IMAD.MOV.U32 R38, RZ, RZ, R161 ;  /* 0x000000ffff267224 */ /* 0x000fe400078e00a1 */
[----:B------:R-:W-:Y:S02]  /*6ce0*/  IMAD.MOV.U32 R39, RZ, RZ, R153 ;  /* 0x000000ffff277224 */ /* 0x000fe400078e0099 */
[----:B------:R-:W-:-:S04]  /*6cf0*/  IMAD.WIDE R38, R169, 0x2, R38 ;  /* 0x00000002a9267825 */ /* 0x000fc800078e0226 */
[----:B------:R-:W-:Y:S02]  /*6d00*/  IMAD.MOV.U32 R162, RZ, RZ, R36 ;  /* 0x000000ffffa27224 */ /* 0x000fe400078e0024 */
[----:B------:R-:W-:Y:S02]  /*6d10*/  IMAD.MOV.U32 R155, RZ, RZ, R37 ;  /* 0x000000ffff9b7224 */ /* 0x000fe400078e0025 */
[----:B------:R-:W-:Y:S02]  /*6d20*/  IMAD.MOV.U32 R161, RZ, RZ, R38 ;  /* 0x000000ffffa17224 */ /* 0x000fe400078e0026 */
[----:B------:R-:W-:Y:S02]  /*6d30*/  IMAD.MOV.U32 R153, RZ, RZ, R39 ;  /* 0x000000ffff997224 */ /* 0x000fe400078e0027 */
[----:B------:R-:W-:Y:S02]  /*6d40*/  IMAD.MOV.U32 R36, RZ, RZ, R159 ;  /* 0x000000ffff247224 */ /* 0x000fe400078e009f */
[----:B------:R-:W-:-:S02]  /*6d50*/  IMAD.MOV.U32 R37, RZ, RZ, R149 ;  /* 0x000000ffff257224 */ /* 0x000fc400078e0095 */
[----:B------:R-:W-:Y:S02]  /*6d60*/  IMAD.MOV.U32 R38, RZ, RZ, R158 ;  /* 0x000000ffff267224 */ /* 0x000fe400078e009e */
[----:B------:R-:W-:Y:S02]  /*6d70*/  IMAD.MOV.U32 R39, RZ, RZ, R147 ;  /* 0x000000ffff277224 */ /* 0x000fe400078e0093 */
[----:B------:R-:W-:-:S04]  /*6d80*/  IMAD.WIDE R36, R169, 0x2, R36 ;  /* 0x00000002a9247825 */ /* 0x000fc800078e0224 */
[----:B------:R-:W-:Y:S01]  /*6d90*/  IMAD.WIDE R38, R169, 0x2, R38 ;  /* 0x00000002a9267825 */ /* 0x000fe200078e0226 */
[C---:B0-----:R-:W-:Y:S03]  /*6da0*/  HMMA.16816.F32.BF16 R108, R68.reuse, R100, R108 ;  /* 0x00000064446c723c */ /* 0x041fe6000004186c */
[----:B------:R-:W-:Y:S02]  /*6db0*/  IMAD.MOV.U32 R159, RZ, RZ, R36 ;  /* 0x000000ffff9f7224 */ /* 0x000fe400078e0024 */
[----:B------:R-:W-:Y:S01]  /*6dc0*/  IMAD.MOV.U32 R149, RZ, RZ, R37 ;  /* 0x000000ffff957224 */ /* 0x000fe200078e0025 */
[----:B-1----:R-:W-:Y:S01]  /*6dd0*/  HMMA.16816.F32.BF16 R80, R68, R96, R80 ;  /* 0x000000604450723c */ /* 0x002fe20000041850 */
[----:B------:R-:W-:Y:S02]  /*6de0*/  IMAD.MOV.U32 R158, RZ, RZ, R38 ;  /* 0x000000ffff9e7224 */ /* 0x000fe400078e0026 */
[----:B------:R-:W-:-:S02]  /*6df0*/  IMAD.MOV.U32 R147, RZ, RZ, R39 ;  /* 0x000000ffff937224 */ /* 0x000fc400078e0027 */
[----:B------:R-:W-:Y:S01]  /*6e00*/  IMAD.MOV.U32 R38, RZ, RZ, R156 ;  /* 0x000000ffff267224 */ /* 0x000fe200078e009c */
[----:B--2---:R-:W-:Y:S01]  /*6e10*/  HMMA.16816.F32.BF16 R76, R68, R128, R76 ;  /* 0x00000080444c723c */ /* 0x004fe2000004184c */
[----:B------:R-:W-:Y:S02]  /*6e20*/  IMAD.MOV.U32 R39, RZ, RZ, R144 ;  /* 0x000000ffff277224 */ /* 0x000fe400078e0090 */
[----:B------:R-:W-:Y:S02]  /*6e30*/  IMAD.MOV.U32 R36, RZ, RZ, R152 ;  /* 0x000000ffff247224 */ /* 0x000fe400078e0098 */
[----:B------:R-:W-:Y:S02]  /*6e40*/  IMAD.MOV.U32 R37, RZ, RZ, R190 ;  /* 0x000000ffff257224 */ /* 0x000fe400078e00be */
[----:B------:R-:W-:Y:S02]  /*6e50*/  IMAD.MOV.U32 R68, RZ, RZ, R160 ;  /* 0x000000ffff447224 */ /* 0x000fe400078e00a0 */
[----:B------:R-:W-:-:S02]  /*6e60*/  IMAD.MOV.U32 R69, RZ, RZ, R151 ;  /* 0x000000ffff457224 */ /* 0x000fc400078e0097 */
[----:B------:R-:W-:-:S04]  /*6e70*/  IMAD.WIDE R38, R169, 0x2, R38 ;  /* 0x00000002a9267825 */ /* 0x000fc800078e0226 */
[----:B------:R-:W-:-:S04]  /*6e80*/  IMAD.WIDE R68, R169, 0x2, R68 ;  /* 0x00000002a9447825 */ /* 0x000fc800078e0244 */
        /* <DEDUP_REMOVED lines=238> */
[C---:B------:R-:W-:Y:S01]  /*7d70*/  IMAD.WIDE R68, R169.reuse, 0x2, R68 ;  /* 0x00000002a9447825 */ /* 0x040fe200078e0244 */
[----:B------:R-:W-:Y:S01]  /*7d80*/  HMMA.16816.F32.BF16 R104, R92, R100, R104 ;  /* 0x000000645c68723c */ /* 0x000fe20000041868 */
[----:B------:R-:W0:Y:S02]  /*7d90*/  LDC R101, c[0x0][0x238] ;  /* 0x00008e00ff657b82 */ /* 0x000e240000000800 */
[----:B------:R-:W-:-:S04]  /*7da0*/  IMAD.WIDE R38, R169, 0x2, R38 ;  /* 0x00000002a9267825 */ /* 0x000fc800078e0226 */
[----:B------:R-:W-:Y:S01]  /*7db0*/  IMAD.WIDE R36, R169, 0x2, R36 ;  /* 0x00000002a9247825 */ /* 0x000fe200078e0224 */
[C---:B------:R-:W-:Y:S03]  /*7dc0*/  HMMA.16816.F32.BF16 R60, R92.reuse, R96, R60 ;  /* 0x000000605c3c723c */ /* 0x040fe6000004183c */
[----:B------:R-:W-:Y:S02]  /*7dd0*/  IMAD.MOV.U32 R201, RZ, RZ, R68 ;  /* 0x000000ffffc97224 */ /* 0x000fe400078e0044 */
[----:B------:R-:W-:Y:S01]  /*7de0*/  IMAD.MOV.U32 R177, RZ, RZ, R69 ;  /* 0x000000ffffb17224 */ /* 0x000fe200078e0045 */
[----:B------:R-:W-:Y:S01]  /*7df0*/  HMMA.16816.F32.BF16 R64, R92, R128, R64 ;  /* 0x000000805c40723c */ /* 0x000fe20000041840 */
        /* <DEDUP_REMOVED lines=11> */
[----:B------:R-:W-:-:S04]  /*7eb0*/  IMAD.WIDE R38, R169, 0x2, R38 ;  /* 0x00000002a9267825 */ /* 0x000fc800078e0226 */
[----:B------:R-:W-:-:S04]  /*7ec0*/  IMAD.WIDE R36, R169, 0x2, R36 ;  /* 0x00000002a9247825 */ /* 0x000fc800078e0224 */
[----:B------:R-:W-:Y:S02]  /*7ed0*/  VIADD R170, R170, 0xffffffff ;  /* 0xffffffffaaaa7836 */ /* 0x000fe40000000000 */
        /* <DEDUP_REMOVED lines=11> */
[----:B------:R-:W-:Y:S01]  /*7f90*/  IMAD.MOV.U32 R37, RZ, RZ, R210 ;  /* 0x000000ffff257224 */ /* 0x000fe200078e00d2 */
[----:B------:R-:W-:Y:S01]  /*7fa0*/  ISETP.NE.U32.AND P0, PT, R170, RZ, PT ;  /* 0x000000ffaa00720c */ /* 0x000fe20003f05070 */
        /* <DEDUP_REMOVED lines=14> */
[----:B------:R-:W-:Y:S01]  /*8090*/  IMAD.MOV.U32 R37, RZ, RZ, R212 ;  /* 0x000000ffff257224 */ /* 0x000fe200078e00d4 */
[----:B------:R-:W-:Y:S01]  /*80a0*/  HMMA.16816.F32.BF16 R108, R88, R102, R108 ;  /* 0x00000066586c723c */ /* 0x000fe2000004186c */
[----:B------:R-:W-:Y:S01]  /*80b0*/  IMAD.WIDE R68, R169, 0x2, R68 ;  /* 0x00000002a9447825 */ /* 0x000fe200078e0244 */
[----:B------:R-:W-:-:S03]  /*80c0*/  UIADD3 UR6, UR6, -0x20, URZ ;  /* 0xffffffe006067890 */ /* 0x000fc6000fffe03f */
[----:B0-----:R-:W-:Y:S01]  /*80d0*/  IMAD.SHL.U32 R101, R101, 0x20, RZ ;  /* 0x0000002065657824 */ /* 0x001fe200078e00ff */
[----:B------:R-:W-:Y:S01]  /*80e0*/  HMMA.16816.F32.BF16 R80, R88, R98, R80 ;  /* 0x000000625850723c */ /* 0x000fe20000041850 */
[----:B------:R-:W-:-:S04]  /*80f0*/  IMAD.WIDE R38, R169, 0x2, R38 ;  /* 0x00000002a9267825 */ /* 0x000fc800078e0226 */
[----:B------:R-:W-:Y:S01]  /*8100*/  IMAD.WIDE R36, R169, 0x2, R36 ;  /* 0x00000002a9247825 */ /* 0x000fe200078e0224 */
[----:B------:R-:W-:Y:S03]  /*8110*/  HMMA.16816.F32.BF16 R76, R88, R130, R76 ;  /* 0x00000082584c723c */ /* 0x000fe6000004184c */
[----:B------:R-:W-:-:S03]  /*8120*/  IMAD.MOV.U32 R207, RZ, RZ, R68 ;  /* 0x000000ffffcf7224 */ /* 0x000fc600078e0044 */
[----:B------:R-:W-:Y:S01]  /*8130*/  HMMA.16816.F32.BF16 R104, R72, R102, R104 ;  /* 0x000000664868723c */ /* 0x000fe20000041868 */
[----:B------:R-:W-:Y:S02]  /*8140*/  IMAD.MOV.U32 R185, RZ, RZ, R69 ;  /* 0x000000ffffb97224 */ /* 0x000fe400078e0045 */
[----:B------:R-:W-:-:S03]  /*8150*/  IMAD.WIDE R134, R101, 0x2, R134 ;  /* 0x0000000265867825 */ /* 0x000fc600078e0286 */
[----:B------:R-:W-:Y:S01]  /*8160*/  HMMA.16816.F32.BF16 R60, R72, R98, R60 ;  /* 0x00000062483c723c */ /* 0x000fe2000004183c */
[----:B------:R-:W-:Y:S02]  /*8170*/  IMAD.MOV.U32 R211, RZ, RZ, R38 ;  /* 0x000000ffffd37224 */ /* 0x000fe400078e0026 */
[----:B------:R-:W-:-:S03]  /*8180*/  IMAD.MOV.U32 R188, RZ, RZ, R39 ;  /* 0x000000ffffbc7224 */ /* 0x000fc600078e0027 */
[----:B------:R-:W-:Y:S01]  /*8190*/  HMMA.16816.F32.BF16 R64, R72, R130, R64 ;  /* 0x000000824840723c */ /* 0x000fe20000041840 */
[----:B------:R-:W-:Y:S02]  /*81a0*/  IMAD.MOV.U32 R231, RZ, RZ, R36 ;  /* 0x000000ffffe77224 */ /* 0x000fe400078e0024 */
[----:B------:R-:W-:Y:S01]  /*81b0*/  IMAD.MOV.U32 R212, RZ, RZ, R37 ;  /* 0x000000ffffd47224 */ /* 0x000fe200078e0025 */
[----:B------:R-:W-:-:S05]  /*81c0*/  NOP ;  /* 0x0000000000007918 */ /* 0x000fca0000000000 */
[----:B------:R-:W-:-:S15]  /*81d0*/  @P0 BRA `(.L_x_2) ;  /* 0xffffffc800f40947 */ /* 0x000fde000383ffff */
[----:B------:R-:W-:Y:S02]  /*81e0*/  F2FP.BF16.F32.PACK_AB R63, R67, R63 ;  /* 0x0000003f433f723e */ /* 0x000fe400000010ff */
[----:B------:R-:W-:Y:S02]  /*81f0*/  F2FP.BF16.F32.PACK_AB R62, R66, R62 ;  /* 0x0000003e423e723e */ /* 0x000fe400000010ff */
[----:B------:R-:W-:Y:S02]  /*8200*/  F2FP.BF16.F32.PACK_AB R61, R65, R61 ;  /* 0x0000003d413d723e */ /* 0x000fe400000010ff */
[----:B------:R-:W-:Y:S02]  /*8210*/  F2FP.BF16.F32.PACK_AB R60, R64, R60 ;  /* 0x0000003c403c723e */ /* 0x000fe400000010ff */
[----:B------:R-:W-:Y:S02]  /*8220*/  F2FP.BF16.F32.PACK_AB R79, R79, R83 ;  /* 0x000000534f4f723e */ /* 0x000fe400000010ff */
[----:B------:R-:W-:-:S02]  /*8230*/  F2FP.BF16.F32.PACK_AB R78, R78, R82 ;  /* 0x000000524e4e723e */ /* 0x000fc400000010ff */
        /* <DEDUP_REMOVED lines=25> */
[----:B------:R-:W-:-:S07]  /*83d0*/  F2FP.BF16.F32.PACK_AB R44, R44, R52 ;  /* 0x000000342c2c723e */ /* 0x000fce00000010ff */
.L_x_1:
[----:B------:R-:W2:Y:S01]  /*83e0*/  LDL.LU R2, [R1+0xf0] ;  /* 0x0000f00001027983 */ /* 0x000ea20000300800 */
[----:B------:R-:W1:Y:S01]  /*83f0*/  S2UR UR5, SR_CgaCtaId ;  /* 0x00000000000579c3 */ /* 0x000e620000008800 */
[----:B------:R-:W3:Y:S01]  /*8400*/  S2R R4, SR_TID.X ;  /* 0x0000000000047919 */ /* 0x000ee20000002100 */
[----:B------:R-:W-:Y:S01]  /*8410*/  UMOV UR4, 0x400 ;  /* 0x0000040000047882 */ /* 0x000fe20000000000 */
[----:B------:R-:W-:Y:S01]  /*8420*/  ULDC.64 UR6, c[0x0][0x228] ;  /* 0x00008a0000067ab9 */ /* 0x000fe20000000a00 */
[----:B------:R-:W4:Y:S04]  /*8430*/  LDL.LU R0, [R1+0xec] ;  /* 0x0000ec0001007983 */ /* 0x000f280000300800 */
[----:B------:R-:W5:Y:S04]  /*8440*/  LDL.LU R8, [R1+0xc0] ;  /* 0x0000c00001087983 */ /* 0x000f680000300800 */
[----:B------:R-:W5:Y:S04]  /*8450*/  LDL.LU R12, [R1+0x28] ;  /* 0x00002800010c7983 */ /* 0x000f680000300800 */
[----:B------:R-:W5:Y:S04]  /*8460*/  LDL.LU R21, [R1+0x24] ;  /* 0x0000240001157983 */ /* 0x000f680000300800 */
[----:B0-----:R-:W5:Y:S01]  /*8470*/  LDL.LU R20, [R1+0x20] ;  /* 0x0000200001147983 */ /* 0x001f620000300800 */
[----:B-1----:R-:W-:-:S03]  /*8480*/  ULEA UR4, UR5, UR4, 0x18 ;  /* 0x0000000405047291 */ /* 0x002fc6000f8ec03f */
[----:B------:R-:W5:Y:S04]  /*8490*/  LDL.LU R38, [R1+0x1c] ;  /* 0x00001c0001267983 */ /* 0x000f680000300800 */
[----:B------:R-:W5:Y:S01]  /*84a0*/  LDL.LU R37, [R1+0x18] ;  /* 0x0000180001257983 */ /* 0x000f620000300800 */
[C---:B---3--:R-:W-:Y:S02]  /*84b0*/  LOP3.LUT R5, R4.reuse, 0x20, RZ, 0xc0, !PT ;  /* 0x0000002004057812 */ /* 0x048fe400078ec0ff */
[----:B------:R-:W-:-:S04]  /*84c0*/  LOP3.LUT R28, R4, 0x3f, RZ, 0xc0, !PT ;  /* 0x0000003f041c7812 */ /* 0x000fc800078ec0ff */
[----:B------:R-:W-:Y:S01]  /*84d0*/  LEA R28, R28, UR4, 0x4 ;  /* 0x000000041c1c7c11 */ /* 0x000fe2000f8e20ff */
[----:B------:R-:W-:Y:S01]  /*84e0*/  BAR.SYNC.DEFER_BLOCKING 0x0 ;  /* 0x0000000000007b1d */ /* 0x000fe20000010000 */
[----:B--2---:R-:W-:Y:S02]  /*84f0*/  LOP3.LUT R2, R2, 0x200, RZ, 0xc0, !PT ;  /* 0x0000020002027812 */ /* 0x004fe400078ec0ff */
[----:B----4-:R-:W-:Y:S01]  /*8500*/  LOP3.LUT R3, R0, 0x80, RZ, 0xc0, !PT ;  /* 0x0000008000037812 */ /* 0x010fe200078ec0ff */
[----:B------:R-:W-:-:S03]  /*8510*/  IMAD.SHL.U32 R0, R4, 0x10, RZ ;  /* 0x0000001004007824 */ /* 0x000fc600078e00ff */
[----:B------:R-:W-:Y:S01]  /*8520*/  IADD3 R2, R3, UR4, R2 ;  /* 0x0000000403027c10 */ /* 0x000fe2000fffe002 */
[----:B------:R-:W-:Y:S01]  /*8530*/  ULDC UR4, c[0x0][0x244] ;  /* 0x0000910000047ab9 */ /* 0x000fe20000000800 */
[----:B------:R-:W-:-:S03]  /*8540*/  LOP3.LUT R0, R0, 0x70, RZ, 0xc0, !PT ;  /* 0x0000007000007812 */ /* 0x000fc600078ec0ff */
[----:B------:R-:W-:-:S04]  /*8550*/  IMAD R3, R5, 0x20, R2 ;  /* 0x0000002005037824 */ /* 0x000fc800078e0202 */
[----:B------:R-:W-:Y:S01]  /*8560*/  IMAD.IADD R36, R0, 0x1, R3 ;  /* 0x0000000100247824 */ /* 0x000fe200078e0203 */
[----:B-----5:R-:W-:Y:S01]  /*8570*/  ISETP.GE.AND P0, PT, R12, UR6, PT ;  /* 0x000000060c007c0c */ /* 0x020fe2000bf06270 */
[----:B------:R-:W0:Y:S03]  /*8580*/  LDC R0, c[0x0][0x248] ;  /* 0x00009200ff007b82 */ /* 0x000e260000000800 */
[----:B------:R1:W-:Y:S04]  /*8590*/  STSM.16.M88.4 [R36], R44 ;  /* 0x0000002c24007844 */ /* 0x0003e80000000200 */
[----:B------:R2:W-:Y:S01]  /*85a0*/  STSM.16.M88.4 [R36+0x100], R40 ;  /* 0x0001002824007844 */ /* 0x0005e20000000200 */
[----:B------:R-:W-:Y:S06]  /*85b0*/  BAR.SYNC.DEFER_BLOCKING 0x0 ;  /* 0x0000000000007b1d */ /* 0x000fec0000010000 */
[----:B-1----:R-:W3:Y:S04]  /*85c0*/  LDL.LU R46, [R1+0x14] ;  /* 0x00001400012e7983 */ /* 0x002ee80000300800 */
[----:B------:R-:W4:Y:S04]  /*85d0*/  LDL.LU R45, [R1+0x10] ;  /* 0x00001000012d7983 */ /* 0x000f280000300800 */
[----:B------:R-:W5:Y:S04]  /*85e0*/  LDL.LU R44, [R1+0xe8] ;  /* 0x0000e800012c7983 */ /* 0x000f680000300800 */
[----:B--2---:R-:W2:Y:S01]  /*85f0*/  LDL.LU R40, [R1+0xc] ;  /* 0x00000c0001287983 */ /* 0x004ea20000300800 */
[----:B------:R-:W-:-:S03]  /*8600*/  ISETP.LT.AND P4, PT, R8, UR7, !P0 ;  /* 0x0000000708007c0c */ /* 0x000fc6000c781270 */
[----:B------:R-:W1:Y:S04]  /*8610*/  LDS.128 R4, [R28] ;  /* 0x000000001c047984 */ /* 0x000e680000000c00 */
[----:B------:R-:W1:Y:S01]  /*8620*/  LDS.128 R8, [R28+0x400] ;  /* 0x000400001c087984 */ /* 0x000e620000000c00 */
[----:B------:R-:W-:Y:S01]  /*8630*/  BAR.SYNC.DEFER_BLOCKING 0x0 ;  /* 0x0000000000007b1d */ /* 0x000fe20000010000 */
[----:B------:R-:W-:-:S05]  /*8640*/  IMAD R3, R12, UR4, RZ ;  /* 0x000000040c037c24 */ /* 0x000fca000f8e02ff */
[----:B------:R-:W-:Y:S01]  /*8650*/  ULDC.64 UR4, c[0x0][0x220] ;  /* 0x0000880000047ab9 */ /* 0x000fe20000000a00 */
[C---:B------:R-:W-:Y:S01]  /*8660*/  ISETP.LT.AND P3, PT, R21.reuse, UR7, !P0 ;  /* 0x0000000715007c0c */ /* 0x040fe2000c761270 */
[-C--:B0-----:R-:W-:Y:S01]  /*8670*/  IMAD R29, R21, R0.reuse, RZ ;  /* 0x00000000151d7224 */ /* 0x081fe200078e02ff */
[----:B------:R-:W-:Y:S01]  /*8680*/  ISETP.LT.AND P2, PT, R163, UR7, !P0 ;  /* 0x00000007a3007c0c */ /* 0x000fe2000c741270 */
[-C--:B------:R-:W-:Y:S01]  /*8690*/  IMAD R35, R20, R0.reuse, RZ ;  /* 0x0000000014237224 */ /* 0x080fe200078e02ff */
[----:B------:R-:W5:Y:S04]  /*86a0*/  LDL.LU R43, [R1+0x8] ;  /* 0x00000800012b7983 */ /* 0x000f680000300800 */
[----:B------:R-:W-:Y:S04]  /*86b0*/  STSM.16.M88.4 [R36], R116 ;  /* 0x0000007424007844 */ /* 0x000fe80000000200 */
[----:B------:R-:W-:Y:S01]  /*86c0*/  STSM.16.M88.4 [R36+0x100], R112 ;  /* 0x0001007024007844 */ /* 0x000fe20000000200 */
[----:B------:R-:W-:Y:S01]  /*86d0*/  BAR.SYNC.DEFER_BLOCKING 0x0 ;  /* 0x0000000000007b1d */ /* 0x000fe20000010000 */
[----:B------:R-:W-:Y:S01]  /*86e0*/  LEA R2, P1, R3, UR4, 0x1 ;  /* 0x0000000403027c11 */ /* 0x000fe2000f8208ff */
[----:B------:R-:W-:-:S02]  /*86f0*/  IMAD R163, R163, R0, RZ ;  /* 0x00000000a3a37224 */ /* 0x000fc400078e02ff */
[----:B------:R-:W-:Y:S02]  /*8700*/  IMAD R39, R37, R0, RZ ;  /* 0x0000000025277224 */ /* 0x000fe400078e02ff */
[----:B------:R-:W5:Y:S04]  /*8710*/  LDL.LU R42, [R1+0x4] ;  /* 0x00000400012a7983 */ /* 0x000f680000300800 */
[----:B------:R-:W0:Y:S04]  /*8720*/  LDS.128 R12, [R28] ;  /* 0x000000001c0c7984 */ /* 0x000e280000000c00 */
[----:B------:R-:W0:Y:S01]  /*8730*/  LDS.128 R16, [R28+0x400] ;  /* 0x000400001c107984 */ /* 0x000e220000000c00 */
[----:B------:R-:W-:Y:S01]  /*8740*/  BAR.SYNC.DEFER_BLOCKING 0x0 ;  /* 0x0000000000007b1d */ /* 0x000fe20000010000 */
[----:B------:R-:W-:-:S02]  /*8750*/  LEA.HI.X.SX32 R3, R3, UR5, 0x1, P1 ;  /* 0x0000000503037c11 */ /* 0x000fc400088f0eff */
[-C--:B------:R-:W-:Y:S02]  /*8760*/  LEA R30, P5, R163, R2.reuse, 0x1 ;  /* 0x00000002a31e7211 */ /* 0x080fe400078a08ff */
[----:B------:R-:W-:Y:S01]  /*8770*/  LEA R32, P6, R29, R2, 0x1 ;  /* 0x000000021d207211 */ /* 0x000fe200078c08ff */
[----:B------:R-:W5:Y:S04]  /*8780*/  LDL.LU R41, [R1] ;  /* 0x0000000001297983 */ /* 0x000f680000300800 */
[----:B------:R-:W-:Y:S04]  /*8790*/  STSM.16.M88.4 [R36], R84 ;  /* 0x0000005424007844 */ /* 0x000fe80000000200 */
[----:B------:R-:W-:Y:S01]  /*87a0*/  STSM.16.M88.4 [R36+0x100], R56 ;  /* 0x0001003824007844 */ /* 0x000fe20000000200 */
[----:B------:R-:W-:Y:S01]  /*87b0*/  BAR.SYNC.DEFER_BLOCKING 0x0 ;  /* 0x0000000000007b1d */ /* 0x000fe20000010000 */
[----:B------:R-:W-:-:S05]  /*87c0*/  ISETP.LT.AND P1, PT, R20, UR7, !P0 ;  /* 0x0000000714007c0c */ /* 0x000fca000c721270 */
[----:B------:R-:W0:Y:S04]  /*87d0*/  LDS.128 R20, [R28] ;  /* 0x000000001c147984 */ /* 0x000e280000000c00 */
[----:B------:R-:W0:Y:S01]  /*87e0*/  LDS.128 R24, [R28+0x400] ;  /* 0x000400001c187984 */ /* 0x000e220000000c00 */
[----:B------:R-:W-:Y:S01]  /*87f0*/  BAR.SYNC.DEFER_BLOCKING 0x0 ;  /* 0x0000000000007b1d */ /* 0x000fe20000010000 */
[----:B------:R-:W-:-:S05]  /*8800*/  LEA.HI.X.SX32 R31, R163, R3, 0x1, P5 ;  /* 0x00000003a31f7211 */ /* 0x000fca00028f0eff */
[----:B------:R-:W-:Y:S04]  /*8810*/  STSM.16.M88.4 [R36], R76 ;  /* 0x0000004c24007844 */ /* 0x000fe80000000200 */
[----:B------:R1:W-:Y:S01]  /*8820*/  STSM.16.M88.4 [R36+0x100], R60 ;  /* 0x0001003c24007844 */ /* 0x0003e20000000200 */
[----:B------:R-:W-:Y:S01]  /*8830*/  BAR.SYNC.DEFER_BLOCKING 0x0 ;  /* 0x0000000000007b1d */ /* 0x000fe20000010000 */
[----:B------:R-:W-:Y:S01]  /*8840*/  LEA.HI.X.SX32 R33, R29, R3, 0x1, P6 ;  /* 0x000000031d217211 */ /* 0x000fe200030f0eff */
[----:B------:R-:W-:Y:S01]  /*8850*/  IMAD R29, R38, R0, RZ ;  /* 0x00000000261d7224 */ /* 0x000fe200078e02ff */
[----:B------:R-:W-:-:S04]  /*8860*/  LEA R34, P5, R35, R2, 0x1 ;  /* 0x0000000223227211 */ /* 0x000fc800078a08ff */
[----:B------:R-:W-:Y:S02]  /*8870*/  LEA.HI.X.SX32 R35, R35, R3, 0x1, P5 ;  /* 0x0000000323237211 */ /* 0x000fe400028f0eff */
[----:B-1----:R-:W-:Y:S01]  /*8880*/  LEA R36, P5, R29, R2, 0x1 ;  /* 0x000000021d247211 */ /* 0x002fe200078a08ff */
[----:B------:R-:W-:Y:S01]  /*8890*/  @P2 STG.E.U16 desc[UR8][R30.64], R4 ;  /* 0x000000041e002986 */ /* 0x000fe2000c101508 */
[----:B------:R-:W-:-:S03]  /*88a0*/  ISETP.LT.AND P2, PT, R38, UR7, !P0 ;  /* 0x0000000726007c0c */ /* 0x000fc6000c741270 */
[----:B------:R4:W-:Y:S01]  /*88b0*/  @P3 STG.E.U16 desc[UR8][R32.64], R5 ;  /* 0x0000000520003986 */ /* 0x0009e2000c101508 */
[----:B------:R-:W-:Y:S02]  /*88c0*/  ISETP.LT.AND P3, PT, R37, UR7, !P0 ;  /* 0x0000000725007c0c */ /* 0x000fe4000c761270 */
[-C--:B------:R-:W-:Y:S02]  /*88d0*/  LEA.HI.X.SX32 R37, R29, R3.reuse, 0x1, P5 ;  /* 0x000000031d257211 */ /* 0x080fe400028f0eff */
[C---:B------:R-:W-:Y:S01]  /*88e0*/  LEA R38, P6, R39.reuse, R2, 0x1 ;  /* 0x0000000227267211 */ /* 0x040fe200078c08ff */
[----:B------:R1:W-:Y:S03]  /*88f0*/  @P1 STG.E.U16 desc[UR8][R34.64], R6 ;  /* 0x0000000622001986 */ /* 0x0003e6000c101508 */
[----:B------:R-:W-:Y:S01]  /*8900*/  LEA.HI.X.SX32 R39, R39, R3, 0x1, P6 ;  /* 0x0000000327277211 */ /* 0x000fe200030f0eff */
[----:B------:R-:W-:Y:S04]  /*8910*/  @P2 STG.E.U16 desc[UR8][R36.64], R7 ;  /* 0x0000000724002986 */ /* 0x000fe8000c101508 */
[----:B------:R-:W-:Y:S01]  /*8920*/  @P3 STG.E.U16 desc[UR8][R38.64], R8 ;  /* 0x0000000826003986 */ /* 0x000fe2000c101508 */
[----:B---3--:R-:W-:-:S02]  /*8930*/  IMAD R29, R46, R0, RZ ;  /* 0x000000002e1d7224 */ /* 0x008fc400078e02ff */
[----:B----4-:R-:W-:-:S03]  /*8940*/  IMAD R33, R45, R0, RZ ;  /* 0x000000002d217224 */ /* 0x010fc600078e02ff */
[C---:B------:R-:W-:Y:S02]  /*8950*/  LEA R30, P2, R29.reuse, R2, 0x1 ;  /* 0x000000021d1e7211 */ /* 0x040fe400078408ff */
[----:B------:R-:W-:Y:S02]  /*8960*/  ISETP.LT.AND P1, PT, R46, UR7, !P0 ;  /* 0x000000072e007c0c */ /* 0x000fe4000c721270 */
[----:B------:R-:W-:Y:S02]  /*8970*/  LEA.HI.X.SX32 R31, R29, R3, 0x1, P2 ;  /* 0x000000031d1f7211 */ /* 0x000fe400010f0eff */
[----:B------:R-:W-:Y:S01]  /*8980*/  ISETP.LT.AND P5, PT, R45, UR7, !P0 ;  /* 0x000000072d007c0c */ /* 0x000fe2000c7a1270 */
[C---:B--2---:R-:W-:Y:S01]  /*8990*/  IMAD R29, R40.reuse, R0, RZ ;  /* 0x00000000281d7224 */ /* 0x044fe200078e02ff */
[----:B------:R-:W-:Y:S02]  /*89a0*/  LEA R32, P6, R33, R2, 0x1 ;  /* 0x0000000221207211 */ /* 0x000fe400078c08ff */
[----:B------:R-:W-:-:S02]  /*89b0*/  ISETP.LT.AND P3, PT, R40, UR7, !P0 ;  /* 0x0000000728007c0c */ /* 0x000fc4000c761270 */
[-C--:B------:R-:W-:Y:S02]  /*89c0*/  LEA.HI.X.SX32 R33, R33, R3.reuse, 0x1, P6 ;  /* 0x0000000321217211 */ /* 0x080fe400030f0eff */
[C---:B-1----:R-:W-:Y:S01]  /*89d0*/  LEA R34, P6, R29.reuse, R2, 0x1 ;  /* 0x000000021d227211 */ /* 0x042fe200078c08ff */
[----:B------:R-:W-:Y:S03]  /*89e0*/  @P1 STG.E.U16 desc[UR8][R30.64], R9 ;  /* 0x000000091e001986 */ /* 0x000fe6000c101508 */
[----:B------:R-:W-:Y:S01]  /*89f0*/  LEA.HI.X.SX32 R35, R29, R3, 0x1, P6 ;  /* 0x000000031d237211 */ /* 0x000fe200030f0eff */
[----:B------:R-:W-:Y:S04]  /*8a00*/  @P5 STG.E.U16 desc[UR8][R32.64], R10 ;  /* 0x0000000a20005986 */ /* 0x000fe8000c101508 */
[----:B------:R1:W-:Y:S04]  /*8a10*/  @P3 STG.E.U16 desc[UR8][R34.64], R11 ;  /* 0x0000000b22003986 */ /* 0x0003e8000c101508 */
[----:B-1----:R-:W2:Y:S01]  /*8a20*/  LDL.LU R34, [R1+0xe4] ;  /* 0x0000e40001227983 */ /* 0x002ea20000300800 */
[C---:B-----5:R-:W-:Y:S01]  /*8a30*/  IMAD R40, R43.reuse, R0, RZ ;  /* 0x000000002b287224 */ /* 0x060fe200078e02ff */
[----:B------:R-:W-:-:S02]  /*8a40*/  ISETP.LT.AND P1, PT, R43, UR7, !P0 ;  /* 0x000000072b007c0c */ /* 0x000fc4000c721270 */
[----:B------:R-:W-:Y:S01]  /*8a50*/  PRMT R5, R4, 0x7632, R5 ;  /* 0x0000763204057816 */ /* 0x000fe20000000005 */
[----:B------:R-:W3:Y:S01]  /*8a60*/  LDL.LU R39, [R1+0xe0] ;  /* 0x0000e00001277983 */ /* 0x000ee20000300800 */
[----:B------:R-:W-:-:S04]  /*8a70*/  LEA R36, P5, R40, R2, 0x1 ;  /* 0x0000000228247211 */ /* 0x000fc800078a08ff */
[----:B------:R-:W-:-:S05]  /*8a80*/  LEA.HI.X.SX32 R37, R40, R3, 0x1, P5 ;  /* 0x0000000328257211 */ /* 0x000fca00028f0eff */
[----:B------:R1:W-:Y:S01]  /*8a90*/  @P1 STG.E.U16 desc[UR8][R36.64], R5 ;  /* 0x0000000524001986 */ /* 0x0003e2000c101508 */
[C---:B------:R-:W-:Y:S01]  /*8aa0*/  IMAD R29, R42.reuse, R0, RZ ;  /* 0x000000002a1d7224 */ /* 0x040fe200078e02ff */
[----:B------:R-:W-:Y:S02]  /*8ab0*/  ISETP.LT.AND P6, PT, R42, UR7, !P0 ;  /* 0x000000072a007c0c */ /* 0x000fe4000c7c1270 */
[----:B------:R-:W-:Y:S01]  /*8ac0*/  PRMT R7, R5, 0x7632, R7 ;  /* 0x0000763205077816 */ /* 0x000fe20000000007 */
[----:B-1----:R-:W4:Y:S01]  /*8ad0*/  LDL.LU R36, [R1+0xdc] ;  /* 0x0000dc0001247983 */ /* 0x002f220000300800 */
[C---:B------:R-:W-:Y:S02]  /*8ae0*/  LEA R30, P3, R29.reuse, R2, 0x1 ;  /* 0x000000021d1e7211 */ /* 0x040fe400078608ff */
[C---:B------:R-:W-:Y:S01]  /*8af0*/  ISETP.LT.AND P5, PT, R252.reuse, UR7, !P0 ;  /* 0x00000007fc007c0c */ /* 0x040fe2000c7a1270 */
[----:B------:R-:W5:Y:S01]  /*8b00*/  LDL.LU R38, [R1+0xd8] ;  /* 0x0000d80001267983 */ /* 0x000f620000300800 */
[----:B------:R-:W-:Y:S01]  /*8b10*/  LEA.HI.X.SX32 R31, R29, R3, 0x1, P3 ;  /* 0x000000031d1f7211 */ /* 0x000fe200018f0eff */
[----:B------:R-:W-:Y:S01]  /*8b20*/  IMAD R252, R252, R0, RZ ;  /* 0x00000000fcfc7224 */ /* 0x000fe200078e02ff */
[----:B------:R-:W-:Y:S01]  /*8b30*/  PRMT R8, R6, 0x7632, R8 ;  /* 0x0000763206087816 */ /* 0x000fe20000000008 */
[----:B------:R-:W5:Y:S04]  /*8b40*/  LDL.LU R37, [R1+0xd4] ;  /* 0x0000d40001257983 */ /* 0x000f680000300800 */
[----:B------:R1:W-:Y:S01]  /*8b50*/  @P6 STG.E.U16 desc[UR8][R30.64], R7 ;  /* 0x000000071e006986 */ /* 0x0003e2000c101508 */
[----:B------:R-:W-:Y:S01]  /*8b60*/  LEA R6, P6, R252, R2, 0x1 ;  /* 0x00000002fc067211 */ /* 0x000fe200078c08ff */
[C---:B------:R-:W-:Y:S01]  /*8b70*/  IMAD R32, R41.reuse, R0, RZ ;  /* 0x0000000029207224 */ /* 0x040fe200078e02ff */
[----:B------:R-:W-:Y:S01]  /*8b80*/  ISETP.LT.AND P1, PT, R41, UR7, !P0 ;  /* 0x0000000729007c0c */ /* 0x000fe2000c721270 */
[----:B------:R-:W5:Y:S03]  /*8b90*/  LDL.LU R35, [R1+0xd0] ;  /* 0x0000d00001237983 */ /* 0x000f660000300800 */
[----:B------:R-:W-:-:S04]  /*8ba0*/  LEA R4, P3, R32, R2, 0x1 ;  /* 0x0000000220047211 */ /* 0x000fc800078608ff */
[-C--:B------:R-:W-:Y:S02]  /*8bb0*/  LEA.HI.X.SX32 R5, R32, R3.reuse, 0x1, P3 ;  /* 0x0000000320057211 */ /* 0x080fe400018f0eff */
[C---:B------:R-:W-:Y:S01]  /*8bc0*/  ISETP.LT.AND P3, PT, R251.reuse, UR7, !P0 ;  /* 0x00000007fb007c0c */ /* 0x040fe2000c761270 */
[-C--:B------:R-:W-:Y:S01]  /*8bd0*/  IMAD R251, R251, R0.reuse, RZ ;  /* 0x00000000fbfb7224 */ /* 0x080fe200078e02ff */
[----:B------:R-:W-:Y:S01]  /*8be0*/  PRMT R9, R7, 0x7632, R9 ;  /* 0x0000763207097816 */ /* 0x000fe20000000009 */
[----:B------:R0:W-:Y:S01]  /*8bf0*/  @P1 STG.E.U16 desc[UR8][R4.64], R8 ;  /* 0x0000000804001986 */ /* 0x0001e2000c101508 */
[----:B-1----:R-:W-:Y:S02]  /*8c00*/  LEA.HI.X.SX32 R7, R252, R3, 0x1, P6 ;  /* 0x00000003fc077211 */ /* 0x002fe400030f0eff */
[C---:B------:R-:W-:Y:S01]  /*8c10*/  ISETP.LT.AND P1, PT, R250.reuse, UR7, !P0 ;  /* 0x00000007fa007c0c */ /* 0x040fe2000c721270 */
[----:B------:R-:W-:Y:S01]  /*8c20*/  IMAD R250, R250, R0, RZ ;  /* 0x00000000fafa7224 */ /* 0x000fe200078e02ff */
[-C--:B------:R-:W-:Y:S01]  /*8c30*/  LEA R30, P6, R251, R2.reuse, 0x1 ;  /* 0x00000002fb1e7211 */ /* 0x080fe200078c08ff */
[----:B------:R-:W-:Y:S03]  /*8c40*/  @P5 STG.E.U16 desc[UR8][R6.64], R9 ;  /* 0x0000000906005986 */ /* 0x000fe6000c101508 */
[----:B------:R-:W-:-:S02]  /*8c50*/  LEA R32, P5, R250, R2, 0x1 ;  /* 0x00000002fa207211 */ /* 0x000fc400078a08ff */
[-C--:B------:R-:W-:Y:S02]  /*8c60*/  LEA.HI.X.SX32 R31, R251, R3.reuse, 0x1, P6 ;  /* 0x00000003fb1f7211 */ /* 0x080fe400030f0eff */
[----:B0-----:R-:W-:Y:S02]  /*8c70*/  PRMT R5, R8, 0x7632, R5 ;  /* 0x0000763208057816 */ /* 0x001fe40000000005 */
[----:B------:R-:W-:-:S03]  /*8c80*/  LEA.HI.X.SX32 R33, R250, R3, 0x1, P5 ;  /* 0x00000003fa217211 */ /* 0x000fc600028f0eff */
[----:B------:R0:W-:Y:S01]  /*8c90*/  @P3 STG.E.U16 desc[UR8][R30.64], R5 ;  /* 0x000000051e003986 */ /* 0x0001e2000c101508 */
[----:B--2---:R-:W-:-:S03]  /*8ca0*/  ISETP.LT.AND P5, PT, R34, UR7, !P0 ;  /* 0x0000000722007c0c */ /* 0x004fc6000c7a1270 */
[----:B------:R-:W2:Y:S04]  /*8cb0*/  LDL.LU R34, [R1+0xcc] ;  /* 0x0000cc0001227983 */ /* 0x000ea80000300800 */
[----:B0-----:R-:W2:Y:S01]  /*8cc0*/  LDL.LU R30, [R1+0xc8] ;  /* 0x0000c800011e7983 */ /* 0x001ea20000300800 */
[C---:B------:R-:W-:Y:S01]  /*8cd0*/  ISETP.LT.AND P6, PT, R249.reuse, UR7, !P0 ;  /* 0x00000007f9007c0c */ /* 0x040fe2000c7c1270 */
[----:B------:R-:W-:Y:S01]  /*8ce0*/  IMAD R249, R249, R0, RZ ;  /* 0x00000000f9f97224 */ /* 0x000fe200078e02ff */
[----:B------:R-:W-:-:S04]  /*8cf0*/  PRMT R7, R9, 0x7632, R7 ;  /* 0x0000763209077816 */ /* 0x000fc80000000007 */
[C---:B------:R-:W-:Y:S02]  /*8d00*/  LEA R4, P3, R249.reuse, R2, 0x1 ;  /* 0x00000002f9047211 */ /* 0x040fe400078608ff */
[----:B------:R-:W-:Y:S02]  /*8d10*/  PRMT R9, R10, 0x7632, R9 ;  /* 0x000076320a097816 */ /* 0x000fe40000000009 */
[----:B------:R-:W-:Y:S01]  /*8d20*/  LEA.HI.X.SX32 R5, R249, R3, 0x1, P3 ;  /* 0x00000003f9057211 */ /* 0x000fe200018f0eff */
[----:B------:R-:W-:Y:S01]  /*8d30*/  IMAD R163, R0, 0x20, R163 ;  /* 0x0000002000a37824 */ /* 0x000fe200078e02a3 */
[----:B------:R-:W-:Y:S01]  /*8d40*/  @P1 STG.E.U16 desc[UR8][R32.64], R7 ;  /* 0x0000000720001986 */ /* 0x000fe2000c101508 */
[C---:B------:R-:W-:Y:S01]  /*8d50*/  ISETP.LT.AND P1, PT, R248.reuse, UR7, !P0 ;  /* 0x00000007f8007c0c */ /* 0x040fe2000c721270 */
[----:B------:R-:W-:Y:S02]  /*8d60*/  IMAD R248, R248, R0, RZ ;  /* 0x00000000f8f87224 */ /* 0x000fe400078e02ff */
[----:B------:R0:W-:Y:S01]  /*8d70*/  @P6 STG.E.U16 desc[UR8][R4.64], R9 ;  /* 0x0000000904006986 */ /* 0x0001e2000c101508 */
[----:B------:R-:W-:-:S02]  /*8d80*/  LEA R8, P6, R163, R2, 0x1 ;  /* 0x00000002a3087211 */ /* 0x000fc400078c08ff */
[----:B------:R-:W-:Y:S02]  /*8d90*/  LEA R6, P3, R248, R2, 0x1 ;  /* 0x00000002f8067211 */ /* 0x000fe400078608ff */
[----:B0-----:R-:W-:Y:S01]  /*8da0*/  PRMT R5, R11, 0x7632, R5 ;  /* 0x000076320b057816 */ /* 0x001fe20000000005 */
[----:B------:R-:W-:Y:S01]  /*8db0*/  IMAD R11, R0, 0x2, R163 ;  /* 0x00000002000b7824 */ /* 0x000fe200078e02a3 */
[----:B------:R-:W-:-:S03]  /*8dc0*/  LEA.HI.X.SX32 R9, R163, R3, 0x1, P6 ;  /* 0x00000003a3097211 */ /* 0x000fc600030f0eff */
[----:B------:R-:W-:Y:S01]  /*8dd0*/  IMAD R29, R0, 0x2, R11 ;  /* 0x00000002001d7824 */ /* 0x000fe200078e020b */
[CC--:B------:R-:W-:Y:S02]  /*8de0*/  LEA R10, P6, R11.reuse, R2.reuse, 0x1 ;  /* 0x000000020b0a7211 */ /* 0x0c0fe400078c08ff */
[-C--:B------:R-:W-:Y:S01]  /*8df0*/  LEA.HI.X.SX32 R7, R248, R3.reuse, 0x1, P3 ;  /* 0x00000003f8077211 */ /* 0x080fe200018f0eff */
[----:B------:R-:W-:Y:S01]  /*8e00*/  IMAD R31, R0, 0x2, R29 ;  /* 0x00000002001f7824 */ /* 0x000fe200078e021d */
[----:B------:R-:W-:Y:S02]  /*8e10*/  LEA.HI.X.SX32 R11, R11, R3, 0x1, P6 ;  /* 0x000000030b0b7211 */ /* 0x000fe400030f0eff */
[----:B------:R-:W-:Y:S01]  /*8e20*/  LEA R4, P6, R29, R2, 0x1 ;  /* 0x000000021d047211 */ /* 0x000fe200078c08ff */
[----:B------:R0:W-:Y:S01]  /*8e30*/  @P1 STG.E.U16 desc[UR8][R6.64], R5 ;  /* 0x0000000506001986 */ /* 0x0001e2000c101508 */
[----:B------:R-:W-:Y:S02]  /*8e40*/  ISETP.LT.AND P2, PT, R44, UR7, !P0 ;  /* 0x000000072c007c0c */ /* 0x000fe4000c741270 */
[----:B---3--:R-:W-:-:S02]  /*8e50*/  ISETP.LT.AND P3, PT, R39, UR7, !P0 ;  /* 0x0000000727007c0c */ /* 0x008fc4000c761270 */
[----:B----4-:R-:W-:Y:S02]  /*8e60*/  ISETP.LT.AND P1, PT, R36, UR7, !P0 ;  /* 0x0000000724007c0c */ /* 0x010fe4000c721270 */
[----:B------:R-:W3:Y:S01]  /*8e70*/  LDL.LU R36, [R1+0xc4] ;  /* 0x0000c40001247983 */ /* 0x000ee20000300800 */
[-C--:B0-----:R-:W-:Y:S01]  /*8e80*/  LEA.HI.X.SX32 R5, R29, R3.reuse, 0x1, P6 ;  /* 0x000000031d057211 */ /* 0x081fe200030f0eff */
[----:B------:R-:W-:Y:S01]  /*8e90*/  IMAD R29, R0, 0x2, R31 ;  /* 0x00000002001d7824 */ /* 0x000fe200078e021f */
[CC--:B------:R-:W-:Y:S01]  /*8ea0*/  LEA R6, P6, R31.reuse, R2.reuse, 0x1 ;  /* 0x000000021f067211 */ /* 0x0c0fe200078c08ff */
[----:B------:R0:W-:Y:S03]  /*8eb0*/  @P4 STG.E.U16 desc[UR8][R8.64], R12 ;  /* 0x0000000c08004986 */ /* 0x0001e6000c101508 */
[----:B------:R-:W-:Y:S01]  /*8ec0*/  LEA.HI.X.SX32 R7, R31, R3, 0x1, P6 ;  /* 0x000000031f077211 */ /* 0x000fe200030f0eff */
[----:B------:R1:W-:Y:S04]  /*8ed0*/  @P2 STG.E.U16 desc[UR8][R10.64], R13 ;  /* 0x0000000d0a002986 */ /* 0x0003e8000c101508 */
[----:B------:R-:W4:Y:S01]  /*8ee0*/  LDL.LU R33, [R1+0xbc] ;  /* 0x0000bc0001217983 */ /* 0x000f220000300800 */
[----:B0-----:R-:W-:-:S03]  /*8ef0*/  LEA R8, P6, R29, R2, 0x1 ;  /* 0x000000021d087211 */ /* 0x001fc600078c08ff */
[----:B------:R0:W-:Y:S01]  /*8f00*/  @P5 STG.E.U16 desc[UR8][R4.64], R14 ;  /* 0x0000000e04005986 */ /* 0x0001e2000c101508 */
[----:B------:R-:W-:-:S03]  /*8f10*/  LEA.HI.X.SX32 R9, R29, R3, 0x1, P6 ;  /* 0x000000031d097211 */ /* 0x000fc600030f0eff */
[----:B------:R-:W4:Y:S01]  /*8f20*/  LDL.LU R32, [R1+0xb8] ;  /* 0x0000b80001207983 */ /* 0x000f220000300800 */
[----:B-----5:R-:W-:-:S03]  /*8f30*/  ISETP.LT.AND P5, PT, R35, UR7, !P0 ;  /* 0x0000000723007c0c */ /* 0x020fc6000c7a1270 */
[----:B------:R5:W-:Y:S04]  /*8f40*/  @P3 STG.E.U16 desc[UR8][R6.64], R15 ;  /* 0x0000000f06003986 */ /* 0x000be8000c101508 */
[----:B------:R-:W4:Y:S04]  /*8f50*/  LDL.LU R35, [R1+0xb4] ;  /* 0x0000b40001237983 */ /* 0x000f280000300800 */
[----:B------:R5:W-:Y:S01]  /*8f60*/  @P1 STG.E.U16 desc[UR8][R8.64], R16 ;  /* 0x0000001008001986 */ /* 0x000be2000c101508 */
[----:B--2---:R-:W-:-:S03]  /*8f70*/  ISETP.LT.AND P3, PT, R34, UR7, !P0 ;  /* 0x0000000722007c0c */ /* 0x004fc6000c761270 */
[----:B------:R-:W2:Y:S01]  /*8f80*/  LDL.LU R34, [R1+0xb0] ;  /* 0x0000b00001227983 */ /* 0x000ea20000300800 */
[----:B------:R-:W-:-:S03]  /*8f90*/  ISETP.LT.AND P1, PT, R30, UR7, !P0 ;  /* 0x000000071e007c0c */ /* 0x000fc6000c721270 */
[----:B------:R-:W2:Y:S01]  /*8fa0*/  LDL.LU R30, [R1+0xac] ;  /* 0x0000ac00011e7983 */ /* 0x000ea20000300800 */
[----:B------:R-:W-:-:S04]  /*8fb0*/  IMAD R31, R0, 0x2, R29 ;  /* 0x00000002001f7824 */ /* 0x000fc800078e021d */
[----:B------:R-:W-:Y:S01]  /*8fc0*/  IMAD R29, R0, 0x2, R31 ;  /* 0x00000002001d7824 */ /* 0x000fe200078e021f */
[CC--:B-1----:R-:W-:Y:S02]  /*8fd0*/  LEA R10, P6, R31.reuse, R2.reuse, 0x1 ;  /* 0x000000021f0a7211 */ /* 0x0c2fe400078c08ff */
[----:B------:R-:W-:Y:S02]  /*8fe0*/  ISETP.LT.AND P4, PT, R38, UR7, !P0 ;  /* 0x0000000726007c0c */ /* 0x000fe4000c781270 */
[-C--:B------:R-:W-:Y:S01]  /*8ff0*/  LEA.HI.X.SX32 R11, R31, R3.reuse, 0x1, P6 ;  /* 0x000000031f0b7211 */ /* 0x080fe200030f0eff */
[C---:B------:R-:W-:Y:S01]  /*9000*/  IMAD R31, R0.reuse, 0x2, R29 ;  /* 0x00000002001f7824 */ /* 0x040fe200078e021d */
[-C--:B0-----:R-:W-:Y:S02]  /*9010*/  LEA R4, P6, R29, R2.reuse, 0x1 ;  /* 0x000000021d047211 */ /* 0x081fe400078c08ff */
[----:B------:R-:W-:Y:S02]  /*9020*/  ISETP.LT.AND P2, PT, R37, UR7, !P0 ;  /* 0x0000000725007c0c */ /* 0x000fe4000c741270 */
[----:B------:R-:W-:Y:S01]  /*9030*/  LEA.HI.X.SX32 R5, R29, R3, 0x1, P6 ;  /* 0x000000031d057211 */ /* 0x000fe200030f0eff */
[----:B------:R-:W-:Y:S01]  /*9040*/  IMAD R29, R0, 0x2, R31 ;  /* 0x00000002001d7824 */ /* 0x000fe200078e021f */
[----:B-----5:R-:W-:-:S04]  /*9050*/  LEA R6, P6, R31, R2, 0x1 ;  /* 0x000000021f067211 */ /* 0x020fc800078c08ff */
[-C--:B------:R-:W-:Y:S01]  /*9060*/  LEA.HI.X.SX32 R7, R31, R3.reuse, 0x1, P6 ;  /* 0x000000031f077211 */ /* 0x080fe200030f0eff */
[----:B------:R-:W-:Y:S01]  /*9070*/  IMAD R31, R0, 0x2, R29 ;  /* 0x00000002001f7824 */ /* 0x000fe200078e021d */
[CC--:B------:R-:W-:Y:S01]  /*9080*/  LEA R8, P6, R29.reuse, R2.reuse, 0x1 ;  /* 0x000000021d087211 */ /* 0x0c0fe200078c08ff */
[----:B------:R0:W-:Y:S03]  /*9090*/  @P4 STG.E.U16 desc[UR8][R10.64], R17 ;  /* 0x000000110a004986 */ /* 0x0001e6000c101508 */
[----:B------:R-:W-:Y:S01]  /*90a0*/  LEA.HI.X.SX32 R9, R29, R3, 0x1, P6 ;  /* 0x000000031d097211 */ /* 0x000fe200030f0eff */
[----:B------:R1:W-:Y:S01]  /*90b0*/  @P2 STG.E.U16 desc[UR8][R4.64], R18 ;  /* 0x0000001204002986 */ /* 0x0003e2000c101508 */
[----:B------:R-:W-:Y:S02]  /*90c0*/  PRMT R12, R12, 0x7632, R12 ;  /* 0x000076320c0c7816 */ /* 0x000fe4000000000c */
[----:B0-----:R-:W-:-:S02]  /*90d0*/  LEA R10, P6, R31, R2, 0x1 ;  /* 0x000000021f0a7211 */ /* 0x001fc400078c08ff */
[----:B-1----:R-:W-:Y:S01]  /*90e0*/  PRMT R5, R13, 0x7632, R5 ;  /* 0x000076320d057816 */ /* 0x002fe20000000005 */
[----:B------:R-:W-:Y:S01]  /*90f0*/  IMAD R13, R0, 0x2, R31 ;  /* 0x00000002000d7824 */ /* 0x000fe200078e021f */
[----:B------:R-:W-:Y:S02]  /*9100*/  LEA.HI.X.SX32 R11, R31, R3, 0x1, P6 ;  /* 0x000000031f0b7211 */ /* 0x000fe400030f0eff */
[----:B---3--:R-:W-:Y:S01]  /*9110*/  ISETP.LT.AND P4, PT, R36, UR7, !P0 ;  /* 0x0000000724007c0c */ /* 0x008fe2000c781270 */
[----:B------:R-:W-:Y:S01]  /*9120*/  @P5 STG.E.U16 desc[UR8][R6.64], R19 ;  /* 0x0000001306005986 */ /* 0x000fe2000c101508 */
[----:B------:R-:W-:-:S03]  /*9130*/  LEA R4, P6, R13, R2, 0x1 ;  /* 0x000000020d047211 */ /* 0x000fc600078c08ff */
[----:B------:R-:W-:Y:S01]  /*9140*/  @P3 STG.E.U16 desc[UR8][R8.64], R12 ;  /* 0x0000000c08003986 */ /* 0x000fe2000c101508 */
[----:B------:R-:W-:-:S03]  /*9150*/  PRMT R14, R14, 0x7632, R14 ;  /* 0x000076320e0e7816 */ /* 0x000fc6000000000e */
[----:B------:R0:W-:Y:S01]  /*9160*/  @P1 STG.E.U16 desc[UR8][R10.64], R5 ;  /* 0x000000050a001986 */ /* 0x0001e2000c101508 */
[----:B----4-:R-:W-:-:S03]  /*9170*/  ISETP.LT.AND P2, PT, R33, UR7, !P0 ;  /* 0x0000000721007c0c */ /* 0x010fc6000c741270 */
[----:B------:R-:W3:Y:S01]  /*9180*/  LDL.LU R33, [R1+0xa8] ;  /* 0x0000a80001217983 */ /* 0x000ee20000300800 */
[----:B0-----:R-:W-:Y:S02]  /*9190*/  LEA.HI.X.SX32 R5, R13, R3, 0x1, P6 ;  /* 0x000000030d057211 */ /* 0x001fe400030f0eff */
[----:B------:R-:W-:-:S03]  /*91a0*/  ISETP.LT.AND P5, PT, R32, UR7, !P0 ;  /* 0x0000000720007c0c */ /* 0x000fc6000c7a1270 */
[----:B------:R0:W-:Y:S04]  /*91b0*/  @P4 STG.E.U16 desc[UR8][R4.64], R14 ;  /* 0x0000000e04004986 */ /* 0x0001e8000c101508 */
[----:B------:R-:W4:Y:S04]  /*91c0*/  LDL.LU R32, [R1+0xa4] ;  /* 0x0000a40001207983 */ /* 0x000f280000300800 */
[----:B------:R-:W5:Y:S01]  /*91d0*/  LDL.LU R31, [R1+0xa0] ;  /* 0x0000a000011f7983 */ /* 0x000f620000300800 */
[----:B--2---:R-:W-:-:S03]  /*91e0*/  ISETP.LT.AND P4, PT, R30, UR7, !P0 ;  /* 0x000000071e007c0c */ /* 0x004fc6000c781270 */
[----:B------:R-:W2:Y:S04]  /*91f0*/  LDL.LU R30, [R1+0x9c] ;  /* 0x00009c00011e7983 */ /* 0x000ea80000300800 */
[----:B------:R-:W3:Y:S01]  /*9200*/  LDL.LU R29, [R1+0x98] ;  /* 0x00009800011d7983 */ /* 0x000ee20000300800 */
[----:B------:R-:W-:-:S04]  /*9210*/  IMAD R7, R0, 0x2, R13 ;  /* 0x0000000200077824 */ /* 0x000fc800078e020d */
[----:B------:R-:W-:Y:S01]  /*9220*/  IMAD R13, R0, 0x2, R7 ;  /* 0x00000002000d7824 */ /* 0x000fe200078e0207 */
[----:B------:R-:W-:-:S03]  /*9230*/  LEA R6, P6, R7, R2, 0x1 ;  /* 0x0000000207067211 */ /* 0x000fc600078c08ff */
[C---:B------:R-:W-:Y:S01]  /*9240*/  IMAD R11, R0.reuse, 0x2, R13 ;  /* 0x00000002000b7824 */ /* 0x040fe200078e020d */
[-C--:B------:R-:W-:Y:S02]  /*9250*/  LEA.HI.X.SX32 R7, R7, R3.reuse, 0x1, P6 ;  /* 0x0000000307077211 */ /* 0x080fe400030f0eff */
[----:B------:R-:W-:Y:S02]  /*9260*/  LEA R8, P6, R13, R2, 0x1 ;  /* 0x000000020d087211 */ /* 0x000fe400078c08ff */
[----:B------:R-:W-:Y:S01]  /*9270*/  ISETP.LT.AND P3, PT, R35, UR7, !P0 ;  /* 0x0000000723007c0c */ /* 0x000fe2000c761270 */
[----:B0-----:R-:W-:Y:S01]  /*9280*/  IMAD R5, R0, 0x2, R11 ;  /* 0x0000000200057824 */ /* 0x001fe200078e020b */
[----:B------:R-:W-:Y:S02]  /*9290*/  PRMT R15, R15, 0x7632, R15 ;  /* 0x000076320f0f7816 */ /* 0x000fe4000000000f */
[----:B------:R-:W-:Y:S02]  /*92a0*/  LEA.HI.X.SX32 R9, R13, R3, 0x1, P6 ;  /* 0x000000030d097211 */ /* 0x000fe400030f0eff */
[----:B------:R-:W-:-:S02]  /*92b0*/  PRMT R16, R16, 0x7632, R16 ;  /* 0x0000763210107816 */ /* 0x000fc40000000010 */
[CC--:B------:R-:W-:Y:S02]  /*92c0*/  LEA R10, P6, R11.reuse, R2.reuse, 0x1 ;  /* 0x000000020b0a7211 */ /* 0x0c0fe400078c08ff */
[----:B------:R-:W-:Y:S01]  /*92d0*/  ISETP.LT.AND P1, PT, R34, UR7, !P0 ;  /* 0x0000000722007c0c */ /* 0x000fe2000c721270 */
[----:B------:R-:W-:Y:S01]  /*92e0*/  @P2 STG.E.U16 desc[UR8][R6.64], R15 ;  /* 0x0000000f06002986 */ /* 0x000fe2000c101508 */
[-C--:B------:R-:W-:Y:S01]  /*92f0*/  LEA.HI.X.SX32 R11, R11, R3.reuse, 0x1, P6 ;  /* 0x000000030b0b7211 */ /* 0x080fe200030f0eff */
[----:B------:R-:W-:Y:S01]  /*9300*/  IMAD R13, R0, 0x2, R5 ;  /* 0x00000002000d7824 */ /* 0x000fe200078e0205 */
[----:B------:R-:W-:Y:S01]  /*9310*/  PRMT R17, R17, 0x7632, R17 ;  /* 0x0000763211117816 */ /* 0x000fe20000000011 */
[----:B------:R0:W-:Y:S01]  /*9320*/  @P5 STG.E.U16 desc[UR8][R8.64], R16 ;  /* 0x0000001008005986 */ /* 0x0001e2000c101508 */
[C---:B------:R-:W-:Y:S02]  /*9330*/  LEA R4, P6, R5.reuse, R2, 0x1 ;  /* 0x0000000205047211 */ /* 0x040fe400078c08ff */
[----:B------:R-:W-:Y:S01]  /*9340*/  PRMT R18, R18, 0x7632, R18 ;  /* 0x0000763212127816 */ /* 0x000fe20000000012 */
[----:B------:R1:W-:Y:S01]  /*9350*/  @P3 STG.E.U16 desc[UR8][R10.64], R17 ;  /* 0x000000110a003986 */ /* 0x0003e2000c101508 */
[----:B------:R-:W-:-:S03]  /*9360*/  LEA.HI.X.SX32 R5, R5, R3, 0x1, P6 ;  /* 0x0000000305057211 */ /* 0x000fc600030f0eff */
[----:B0-----:R-:W2:Y:S01]  /*9370*/  LDL.LU R16, [R1+0x94] ;  /* 0x0000940001107983 */ /* 0x001ea20000300800 */
[----:B------:R-:W-:-:S03]  /*9380*/  IMAD R9, R0, 0x2, R13 ;  /* 0x0000000200097824 */ /* 0x000fc600078e020d */
[----:B------:R-:W2:Y:S01]  /*9390*/  LDL.LU R12, [R1+0x90] ;  /* 0x00009000010c7983 */ /* 0x000ea20000300800 */
[----:B------:R-:W-:-:S03]  /*93a0*/  LEA R6, P6, R13, R2, 0x1 ;  /* 0x000000020d067211 */ /* 0x000fc600078c08ff */
[----:B-1----:R-:W2:Y:S04]  /*93b0*/  LDL.LU R17, [R1+0x8c] ;  /* 0x00008c0001117983 */ /* 0x002ea80000300800 */
[----:B------:R-:W2:Y:S01]  /*93c0*/  LDL.LU R14, [R1+0x88] ;  /* 0x00008800010e7983 */ /* 0x000ea20000300800 */
[----:B------:R-:W-:-:S03]  /*93d0*/  PRMT R19, R19, 0x7632, R19 ;  /* 0x0000763213137816 */ /* 0x000fc60000000013 */
[----:B------:R-:W-:Y:S01]  /*93e0*/  @P1 STG.E.U16 desc[UR8][R4.64], R18 ;  /* 0x0000001204001986 */ /* 0x000fe2000c101508 */
[----:B------:R-:W-:Y:S02]  /*93f0*/  LEA R8, P1, R9, R2, 0x1 ;  /* 0x0000000209087211 */ /* 0x000fe400078208ff */
[-C--:B------:R-:W-:Y:S01]  /*9400*/  LEA.HI.X.SX32 R7, R13, R3.reuse, 0x1, P6 ;  /* 0x000000030d077211 */ /* 0x080fe200030f0eff */
[----:B------:R-:W-:Y:S01]  /*9410*/  IMAD R13, R0, 0x2, R9 ;  /* 0x00000002000d7824 */ /* 0x000fe200078e0209 */
[----:B------:R-:W-:-:S03]  /*9420*/  LEA.HI.X.SX32 R9, R9, R3, 0x1, P1 ;  /* 0x0000000309097211 */ /* 0x000fc600008f0eff */
[----:B------:R0:W-:Y:S01]  /*9430*/  @P4 STG.E.U16 desc[UR8][R6.64], R19 ;  /* 0x0000001306004986 */ /* 0x0001e2000c101508 */
[----:B---3--:R-:W-:-:S03]  /*9440*/  ISETP.LT.AND P1, PT, R29, UR7, !P0 ;  /* 0x000000071d007c0c */ /* 0x008fc6000c721270 */
[----:B------:R-:W3:Y:S04]  /*9450*/  LDL.LU R29, [R1+0x84] ;  /* 0x00008400011d7983 */ /* 0x000ee80000300800 */
[----:B0-----:R-:W3:Y:S04]  /*9460*/  LDL.LU R19, [R1+0x80] ;  /* 0x0000800001137983 */ /* 0x001ee80000300800 */
[----:B------:R-:W3:Y:S01]  /*9470*/  LDL.LU R18, [R1+0x7c] ;  /* 0x00007c0001127983 */ /* 0x000ee20000300800 */
[----:B------:R-:W-:Y:S01]  /*9480*/  ISETP.LT.AND P2, PT, R33, UR7, !P0 ;  /* 0x0000000721007c0c */ /* 0x000fe2000c741270 */
[----:B------:R-:W-:Y:S01]  /*9490*/  IMAD R15, R0, 0x2, R13 ;  /* 0x00000002000f7824 */ /* 0x000fe200078e020d */
[----:B----4-:R-:W-:-:S02]  /*94a0*/  ISETP.LT.AND P5, PT, R32, UR7, !P0 ;  /* 0x0000000720007c0c */ /* 0x010fc4000c7a1270 */
[----:B-----5:R-:W-:Y:S02]  /*94b0*/  ISETP.LT.AND P3, PT, R31, UR7, !P0 ;  /* 0x000000071f007c0c */ /* 0x020fe4000c761270 */
[----:B------:R-:W-:-:S04]  /*94c0*/  LEA R10, P6, R13, R2, 0x1 ;  /* 0x000000020d0a7211 */ /* 0x000fc800078c08ff */
[-C--:B------:R-:W-:Y:S01]  /*94d0*/  LEA.HI.X.SX32 R11, R13, R3.reuse, 0x1, P6 ;  /* 0x000000030d0b7211 */ /* 0x080fe200030f0eff */
[----:B------:R-:W-:Y:S02]  /*94e0*/  IMAD R13, R0, 0x2, R15 ;  /* 0x00000002000d7824 */ /* 0x000fe400078e020f */
[----:B------:R0:W-:Y:S01]  /*94f0*/  @P2 STG.E.U16 desc[UR8][R8.64], R20 ;  /* 0x0000001408002986 */ /* 0x0001e2000c101508 */
[CC--:B------:R-:W-:Y:S02]  /*9500*/  LEA R4, P2, R15.reuse, R2.reuse, 0x1 ;  /* 0x000000020f047211 */ /* 0x0c0fe400078408ff */
[----:B--2---:R-:W-:Y:S02]  /*9510*/  ISETP.LT.AND P4, PT, R30, UR7, !P0 ;  /* 0x000000071e007c0c */ /* 0x004fe4000c781270 */
[-C--:B------:R-:W-:Y:S01]  /*9520*/  LEA.HI.X.SX32 R5, R15, R3.reuse, 0x1, P2 ;  /* 0x000000030f057211 */ /* 0x080fe200010f0eff */
[C---:B------:R-:W-:Y:S01]  /*9530*/  IMAD R15, R0.reuse, 0x2, R13 ;  /* 0x00000002000f7824 */ /* 0x040fe200078e020d */
[CC--:B------:R-:W-:Y:S01]  /*9540*/  LEA R6, P6, R13.reuse, R2.reuse, 0x1 ;  /* 0x000000020d067211 */ /* 0x0c0fe200078c08ff */
[----:B------:R1:W-:Y:S03]  /*9550*/  @P5 STG.E.U16 desc[UR8][R10.64], R21 ;  /* 0x000000150a005986 */ /* 0x0003e6000c101508 */
[----:B------:R-:W-:Y:S01]  /*9560*/  LEA.HI.X.SX32 R7, R13, R3, 0x1, P6 ;  /* 0x000000030d077211 */ /* 0x000fe200030f0eff */
[----:B------:R2:W-:Y:S01]  /*9570*/  @P3 STG.E.U16 desc[UR8][R4.64], R22 ;  /* 0x0000001604003986 */ /* 0x0005e2000c101508 */
[----:B0-----:R-:W-:Y:S01]  /*9580*/  LEA R8, P3, R15, R2, 0x1 ;  /* 0x000000020f087211 */ /* 0x001fe200078608ff */
[----:B------:R-:W-:Y:S01]  /*9590*/  IMAD R13, R0, 0x2, R15 ;  /* 0x00000002000d7824 */ /* 0x000fe200078e020f */
[----:B------:R-:W-:-:S02]  /*95a0*/  ISETP.LT.AND P2, PT, R16, UR7, !P0 ;  /* 0x0000000710007c0c */ /* 0x000fc4000c741270 */
[----:B------:R-:W4:Y:S01]  /*95b0*/  LDL.LU R16, [R1+0x78] ;  /* 0x0000780001107983 */ /* 0x000f220000300800 */
[----:B------:R-:W-:Y:S01]  /*95c0*/  LEA.HI.X.SX32 R9, R15, R3, 0x1, P3 ;  /* 0x000000030f097211 */ /* 0x000fe200018f0eff */
[----:B------:R-:W-:Y:S01]  /*95d0*/  IMAD R15, R0, 0x2, R13 ;  /* 0x00000002000f7824 */ /* 0x000fe200078e020d */
[----:B------:R-:W-:Y:S02]  /*95e0*/  ISETP.LT.AND P5, PT, R12, UR7, !P0 ;  /* 0x000000070c007c0c */ /* 0x000fe4000c7a1270 */
[----:B------:R-:W5:Y:S01]  /*95f0*/  LDL.LU R12, [R1+0x74] ;  /* 0x00007400010c7983 */ /* 0x000f620000300800 */
[----:B-1----:R-:W-:-:S03]  /*9600*/  LEA R10, P6, R13, R2, 0x1 ;  /* 0x000000020d0a7211 */ /* 0x002fc600078c08ff */
[----:B------:R0:W-:Y:S01]  /*9610*/  @P4 STG.E.U16 desc[UR8][R6.64], R23 ;  /* 0x0000001706004986 */ /* 0x0001e2000c101508 */
[----:B------:R-:W-:-:S03]  /*9620*/  ISETP.LT.AND P3, PT, R14, UR7, !P0 ;  /* 0x000000070e007c0c */ /* 0x000fc6000c761270 */
[----:B------:R-:W-:Y:S01]  /*9630*/  @P1 STG.E.U16 desc[UR8][R8.64], R24 ;  /* 0x0000001808001986 */ /* 0x000fe2000c101508 */
[----:B--2---:R-:W-:-:S03]  /*9640*/  LEA R4, P1, R15, R2, 0x1 ;  /* 0x000000020f047211 */ /* 0x004fc600078208ff */
[----:B------:R-:W2:Y:S01]  /*9650*/  LDL.LU R14, [R1+0x70] ;  /* 0x00007000010e7983 */ /* 0x000ea20000300800 */
[-C--:B------:R-:W-:Y:S02]  /*9660*/  LEA.HI.X.SX32 R11, R13, R3.reuse, 0x1, P6 ;  /* 0x000000030d0b7211 */ /* 0x080fe400030f0eff */
[----:B------:R-:W-:Y:S02]  /*9670*/  LEA.HI.X.SX32 R5, R15, R3, 0x1, P1 ;  /* 0x000000030f057211 */ /* 0x000fe400008f0eff */
[----:B------:R-:W-:Y:S01]  /*9680*/  ISETP.LT.AND P4, PT, R17, UR7, !P0 ;  /* 0x0000000711007c0c */ /* 0x000fe2000c781270 */
[----:B------:R1:W-:Y:S04]  /*9690*/  @P2 STG.E.U16 desc[UR8][R10.64], R25 ;  /* 0x000000190a002986 */ /* 0x0003e8000c101508 */
[----:B------:R1:W-:Y:S04]  /*96a0*/  @P5 STG.E.U16 desc[UR8][R4.64], R26 ;  /* 0x0000001a04005986 */ /* 0x0003e8000c101508 */
[----:B------:R-:W2:Y:S01]  /*96b0*/  LDL.LU R17, [R1+0x6c] ;  /* 0x00006c0001117983 */ /* 0x000ea20000300800 */
[----:B---3--:R-:W-:-:S03]  /*96c0*/  ISETP.LT.AND P5, PT, R18, UR7, !P0 ;  /* 0x0000000712007c0c */ /* 0x008fc6000c7a1270 */
[----:B------:R-:W3:Y:S01]  /*96d0*/  LDL.LU R18, [R1+0x68] ;  /* 0x0000680001127983 */ /* 0x000ee20000300800 */
[----:B------:R-:W-:-:S04]  /*96e0*/  IMAD R13, R0, 0x2, R15 ;  /* 0x00000002000d7824 */ /* 0x000fc800078e020f */
[C---:B------:R-:W-:Y:S01]  /*96f0*/  IMAD R15, R0.reuse, 0x2, R13 ;  /* 0x00000002000f7824 */ /* 0x040fe200078e020d */
[-C--:B0-----:R-:W-:Y:S02]  /*9700*/  LEA R6, P6, R13, R2.reuse, 0x1 ;  /* 0x000000020d067211 */ /* 0x081fe400078c08ff */
[----:B------:R-:W-:Y:S01]  /*9710*/  ISETP.LT.AND P1, PT, R29, UR7, !P0 ;  /* 0x000000071d007c0c */ /* 0x000fe2000c721270 */
[----:B-1----:R-:W-:Y:S01]  /*9720*/  IMAD R11, R0, 0x2, R15 ;  /* 0x00000002000b7824 */ /* 0x002fe200078e020f */
[-C--:B------:R-:W-:Y:S01]  /*9730*/  LEA.HI.X.SX32 R7, R13, R3.reuse, 0x1, P6 ;  /* 0x000000030d077211 */ /* 0x080fe200030f0eff */
[----:B------:R-:W3:Y:S01]  /*9740*/  LDL.LU R29, [R1+0x64] ;  /* 0x00006400011d7983 */ /* 0x000ee20000300800 */
[CC--:B------:R-:W-:Y:S02]  /*9750*/  LEA R8, P6, R15.reuse, R2.reuse, 0x1 ;  /* 0x000000020f087211 */ /* 0x0c0fe400078c08ff */
[----:B------:R-:W-:Y:S02]  /*9760*/  PRMT R20, R20, 0x7632, R20 ;  /* 0x0000763214147816 */ /* 0x000fe40000000014 */
[----:B------:R-:W-:Y:S01]  /*9770*/  LEA.HI.X.SX32 R9, R15, R3, 0x1, P6 ;  /* 0x000000030f097211 */ /* 0x000fe200030f0eff */
[----:B------:R-:W-:Y:S01]  /*9780*/  IMAD R13, R0, 0x2, R11 ;  /* 0x00000002000d7824 */ /* 0x000fe200078e020b */
[----:B------:R-:W-:Y:S01]  /*9790*/  LEA R10, P6, R11, R2, 0x1 ;  /* 0x000000020b0a7211 */ /* 0x000fe200078c08ff */
[----:B------:R-:W-:Y:S01]  /*97a0*/  @P4 STG.E.U16 desc[UR8][R6.64], R27 ;  /* 0x0000001b06004986 */ /* 0x000fe2000c101508 */
[----:B------:R-:W-:-:S02]  /*97b0*/  PRMT R21, R21, 0x7632, R21 ;  /* 0x0000763215157816 */ /* 0x000fc40000000015 */
[----:B------:R-:W-:Y:S01]  /*97c0*/  LEA.HI.X.SX32 R11, R11, R3, 0x1, P6 ;  /* 0x000000030b0b7211 */ /* 0x000fe200030f0eff */
[----:B------:R0:W-:Y:S01]  /*97d0*/  @P3 STG.E.U16 desc[UR8][R8.64], R20 ;  /* 0x0000001408003986 */ /* 0x0001e2000c101508 */
[----:B------:R-:W-:Y:S01]  /*97e0*/  ISETP.LT.AND P2, PT, R19, UR7, !P0 ;  /* 0x0000000713007c0c */ /* 0x000fe2000c741270 */
[----:B------:R-:W-:Y:S02]  /*97f0*/  IMAD R5, R0, 0x2, R13 ;  /* 0x0000000200057824 */ /* 0x000fe400078e020d */
[----:B------:R1:W-:Y:S01]  /*9800*/  @P1 STG.E.U16 desc[UR8][R10.64], R21 ;  /* 0x000000150a001986 */ /* 0x0003e2000c101508 */
[----:B----4-:R-:W-:-:S03]  /*9810*/  ISETP.LT.AND P4, PT, R16, UR7, !P0 ;  /* 0x0000000710007c0c */ /* 0x010fc6000c781270 */
[----:B------:R-:W4:Y:S01]  /*9820*/  LDL.LU R16, [R1+0x60] ;  /* 0x0000600001107983 */ /* 0x000f220000300800 */
[----:B-----5:R-:W-:-:S03]  /*9830*/  ISETP.LT.AND P3, PT, R12, UR7, !P0 ;  /* 0x000000070c007c0c */ /* 0x020fc6000c761270 */
[----:B0-----:R-:W5:Y:S01]  /*9840*/  LDL.LU R20, [R1+0x5c] ;  /* 0x00005c0001147983 */ /* 0x001f620000300800 */
[CC--:B------:R-:W-:Y:S02]  /*9850*/  LEA R12, P6, R13.reuse, R2.reuse, 0x1 ;  /* 0x000000020d0c7211 */ /* 0x0c0fe400078c08ff */
[----:B------:R-:W-:Y:S01]  /*9860*/  PRMT R22, R22, 0x7632, R22 ;  /* 0x0000763216167816 */ /* 0x000fe20000000016 */
[----:B------:R-:W5:Y:S01]  /*9870*/  LDL.LU R19, [R1+0x58] ;  /* 0x0000580001137983 */ /* 0x000f620000300800 */
[----:B------:R-:W-:Y:S02]  /*9880*/  LEA.HI.X.SX32 R13, R13, R3, 0x1, P6 ;  /* 0x000000030d0d7211 */ /* 0x000fe400030f0eff */
[----:B--2---:R-:W-:Y:S02]  /*9890*/  ISETP.LT.AND P1, PT, R14, UR7, !P0 ;  /* 0x000000070e007c0c */ /* 0x004fe4000c721270 */
[----:B------:R-:W-:Y:S02]  /*98a0*/  LEA R14, P6, R5, R2, 0x1 ;  /* 0x00000002050e7211 */ /* 0x000fe400078c08ff */
[----:B------:R-:W-:-:S02]  /*98b0*/  PRMT R23, R23, 0x7632, R23 ;  /* 0x0000763217177816 */ /* 0x000fc40000000017 */
[----:B------:R-:W-:Y:S01]  /*98c0*/  LEA.HI.X.SX32 R15, R5, R3, 0x1, P6 ;  /* 0x00000003050f7211 */ /* 0x000fe200030f0eff */
[----:B------:R-:W-:Y:S04]  /*98d0*/  @P2 STG.E.U16 desc[UR8][R12.64], R22 ;  /* 0x000000160c002986 */ /* 0x000fe8000c101508 */
[----:B------:R0:W-:Y:S01]  /*98e0*/  @P5 STG.E.U16 desc[UR8][R14.64], R23 ;  /* 0x000000170e005986 */ /* 0x0001e2000c101508 */
[----:B---3--:R-:W-:-:S03]  /*98f0*/  ISETP.LT.AND P5, PT, R18, UR7, !P0 ;  /* 0x0000000712007c0c */ /* 0x008fc6000c7a1270 */
[----:B------:R-:W2:Y:S01]  /*9900*/  LDL.LU R18, [R1+0x54] ;  /* 0x0000540001127983 */ /* 0x000ea20000300800 */
[----:B------:R-:W-:-:S03]  /*9910*/  IMAD R9, R0, 0x2, R5 ;  /* 0x0000000200097824 */ /* 0x000fc600078e0205 */
[----:B------:R-:W3:Y:S01]  /*9920*/  LDS.128 R4, [R28] ;  /* 0x000000001c047984 */ /* 0x000ee20000000c00 */
[----:B------:R-:W-:Y:S01]  /*9930*/  ISETP.LT.AND P2, PT, R17, UR7, !P0 ;  /* 0x0000000711007c0c */ /* 0x000fe2000c741270 */
[----:B------:R-:W-:Y:S01]  /*9940*/  IMAD R17, R0, 0x2, R9 ;  /* 0x0000000200117824 */ /* 0x000fe200078e0209 */
[----:B------:R-:W-:-:S04]  /*9950*/  LEA R8, P6, R9, R2, 0x1 ;  /* 0x0000000209087211 */ /* 0x000fc800078c08ff */
[----:B------:R-:W-:Y:S02]  /*9960*/  LEA.HI.X.SX32 R9, R9, R3, 0x1, P6 ;  /* 0x0000000309097211 */ /* 0x000fe400030f0eff */
[----:B-1----:R-:W-:-:S04]  /*9970*/  LEA R10, P6, R17, R2, 0x1 ;  /* 0x00000002110a7211 */ /* 0x002fc800078c08ff */
[-C--:B------:R-:W-:Y:S01]  /*9980*/  LEA.HI.X.SX32 R11, R17, R3.reuse, 0x1, P6 ;  /* 0x00000003110b7211 */ /* 0x080fe200030f0eff */
[----:B------:R-:W-:Y:S01]  /*9990*/  IMAD R17, R0, 0x2, R17 ;  /* 0x0000000200117824 */ /* 0x000fe200078e0211 */
[----:B------:R-:W-:Y:S02]  /*99a0*/  PRMT R24, R24, 0x7632, R24 ;  /* 0x0000763218187816 */ /* 0x000fe40000000018 */
[----:B------:R-:W-:Y:S01]  /*99b0*/  PRMT R25, R25, 0x7632, R25 ;  /* 0x0000763219197816 */ /* 0x000fe20000000019 */
[----:B0-----:R-:W-:Y:S01]  /*99c0*/  IMAD R15, R0, 0x2, R17 ;  /* 0x00000002000f7824 */ /* 0x001fe200078e0211 */
[CC--:B------:R-:W-:Y:S01]  /*99d0*/  LEA R12, P6, R17.reuse, R2.reuse, 0x1 ;  /* 0x00000002110c7211 */ /* 0x0c0fe200078c08ff */
[----:B------:R0:W-:Y:S03]  /*99e0*/  @P4 STG.E.U16 desc[UR8][R8.64], R24 ;  /* 0x0000001808004986 */ /* 0x0001e6000c101508 */
[----:B------:R-:W-:Y:S01]  /*99f0*/  LEA.HI.X.SX32 R13, R17, R3, 0x1, P6 ;  /* 0x00000003110d7211 */ /* 0x000fe200030f0eff */
[----:B------:R1:W-:Y:S01]  /*9a00*/  @P3 STG.E.U16 desc[UR8][R10.64], R25 ;  /* 0x000000190a003986 */ /* 0x0003e2000c101508 */
[----:B------:R-:W-:-:S02]  /*9a10*/  LEA R14, P6, R15, R2, 0x1 ;  /* 0x000000020f0e7211 */ /* 0x000fc400078c08ff */
[----:B----4-:R-:W-:Y:S02]  /*9a20*/  ISETP.LT.AND P3, PT, R16, UR7, !P0 ;  /* 0x0000000710007c0c */ /* 0x010fe4000c761270 */
[----:B------:R-:W4:Y:S01]  /*9a30*/  LDL.LU R16, [R1+0x50] ;  /* 0x0000500001107983 */ /* 0x000f220000300800 */
[----:B0-----:R-:W-:Y:S01]  /*9a40*/  IMAD R9, R0, 0x2, R15 ;  /* 0x0000000200097824 */ /* 0x001fe200078e020f */
[-C--:B------:R-:W-:Y:S02]  /*9a50*/  LEA.HI.X.SX32 R15, R15, R3.reuse, 0x1, P6 ;  /* 0x000000030f0f7211 */ /* 0x080fe400030f0eff */
[----:B------:R-:W4:Y:S01]  /*9a60*/  LDL.LU R23, [R1+0x4c] ;  /* 0x00004c0001177983 */ /* 0x000f220000300800 */
[----:B------:R-:W-:Y:S02]  /*9a70*/  PRMT R26, R26, 0x7632, R26 ;  /* 0x000076321a1a7816 */ /* 0x000fe4000000001a */
[----:B------:R-:W-:Y:S01]  /*9a80*/  LEA R8, P6, R9, R2, 0x1 ;  /* 0x0000000209087211 */ /* 0x000fe200078c08ff */
[----:B-1----:R-:W-:Y:S01]  /*9a90*/  IMAD R11, R0, 0x2, R9 ;  /* 0x00000002000b7824 */ /* 0x002fe200078e0209 */
[----:B------:R-:W-:Y:S01]  /*9aa0*/  PRMT R27, R27, 0x7632, R27 ;  /* 0x000076321b1b7816 */ /* 0x000fe2000000001b */
[----:B------:R-:W4:Y:S01]  /*9ab0*/  LDL.LU R22, [R1+0x48] ;  /* 0x0000480001167983 */ /* 0x000f220000300800 */
[----:B------:R-:W-:-:S03]  /*9ac0*/  LEA.HI.X.SX32 R9, R9, R3, 0x1, P6 ;  /* 0x0000000309097211 */ /* 0x000fc600030f0eff */
[----:B------:R0:W-:Y:S01]  /*9ad0*/  @P1 STG.E.U16 desc[UR8][R12.64], R26 ;  /* 0x0000001a0c001986 */ /* 0x0001e2000c101508 */
[----:B-----5:R-:W-:-:S03]  /*9ae0*/  ISETP.LT.AND P1, PT, R20, UR7, !P0 ;  /* 0x0000000714007c0c */ /* 0x020fc6000c721270 */
[----:B------:R1:W-:Y:S04]  /*9af0*/  @P2 STG.E.U16 desc[UR8][R14.64], R27 ;  /* 0x0000001b0e002986 */ /* 0x0003e8000c101508 */
[----:B------:R-:W5:Y:S04]  /*9b00*/  LDL.LU R21, [R1+0x44] ;  /* 0x0000440001157983 */ /* 0x000f680000300800 */
[----:B---3--:R3:W-:Y:S04]  /*9b10*/  @P5 STG.E.U16 desc[UR8][R8.64], R4 ;  /* 0x0000000408005986 */ /* 0x0087e8000c101508 */
[----:B------:R-:W5:Y:S01]  /*9b20*/  LDL.LU R20, [R1+0x40] ;  /* 0x0000400001147983 */ /* 0x000f620000300800 */
[----:B--2---:R-:W-:-:S03]  /*9b30*/  ISETP.LT.AND P5, PT, R18, UR7, !P0 ;  /* 0x0000000712007c0c */ /* 0x004fc6000c7a1270 */
[----:B------:R-:W2:Y:S01]  /*9b40*/  LDL.LU R18, [R1+0x3c] ;  /* 0x00003c0001127983 */ /* 0x000ea20000300800 */
[----:B------:R-:W-:-:S03]  /*9b50*/  ISETP.LT.AND P4, PT, R29, UR7, !P0 ;  /* 0x000000071d007c0c */ /* 0x000fc6000c781270 */
[----:B------:R-:W4:Y:S01]  /*9b60*/  LDS.128 R28, [R28+0x400] ;  /* 0x000400001c1c7984 */ /* 0x000f220000000c00 */
[-C--:B------:R-:W-:Y:S01]  /*9b70*/  LEA R10, P6, R11, R2.reuse, 0x1 ;  /* 0x000000020b0a7211 */ /* 0x080fe200078c08ff */
[C---:B------:R-:W-:Y:S01]  /*9b80*/  IMAD R17, R0.reuse, 0x2, R11 ;  /* 0x0000000200117824 */ /* 0x040fe200078e020b */
[----:B------:R-:W-:Y:S02]  /*9b90*/  ISETP.LT.AND P2, PT, R19, UR7, !P0 ;  /* 0x0000000713007c0c */ /* 0x000fe4000c741270 */
[----:B------:R-:W-:Y:S01]  /*9ba0*/  LEA.HI.X.SX32 R11, R11, R3, 0x1, P6 ;  /* 0x000000030b0b7211 */ /* 0x000fe200030f0eff */
[----:B------:R-:W-:Y:S01]  /*9bb0*/  IMAD R19, R0, 0x2, R17 ;  /* 0x0000000200137824 */ /* 0x000fe200078e0211 */
[----:B0-----:R-:W-:-:S04]  /*9bc0*/  LEA R12, P6, R17, R2, 0x1 ;  /* 0x00000002110c7211 */ /* 0x001fc800078c08ff */
[----:B------:R-:W-:Y:S01]  /*9bd0*/  LEA.HI.X.SX32 R13, R17, R3, 0x1, P6 ;  /* 0x00000003110d7211 */ /* 0x000fe200030f0eff */
[----:B------:R-:W-:Y:S01]  /*9be0*/  IMAD R17, R0, 0x2, R19 ;  /* 0x0000000200117824 */ /* 0x000fe200078e0213 */
[----:B-1----:R-:W-:-:S04]  /*9bf0*/  LEA R14, P6, R19, R2, 0x1 ;  /* 0x00000002130e7211 */ /* 0x002fc800078c08ff */
[-C--:B------:R-:W-:Y:S01]  /*9c00*/  LEA.HI.X.SX32 R15, R19, R3.reuse, 0x1, P6 ;  /* 0x00000003130f7211 */ /* 0x080fe200030f0eff */
[C---:B------:R-:W-:Y:S01]  /*9c10*/  IMAD R19, R0.reuse, 0x2, R17 ;  /* 0x0000000200137824 */ /* 0x040fe200078e0211 */
[CC--:B---3--:R-:W-:Y:S01]  /*9c20*/  LEA R8, P6, R17.reuse, R2.reuse, 0x1 ;  /* 0x0000000211087211 */ /* 0x0c8fe200078c08ff */
[----:B------:R0:W-:Y:S03]  /*9c30*/  @P4 STG.E.U16 desc[UR8][R10.64], R5 ;  /* 0x000000050a004986 */ /* 0x0001e6000c101508 */
[----:B------:R-:W-:Y:S01]  /*9c40*/  LEA.HI.X.SX32 R9, R17, R3, 0x1, P6 ;  /* 0x0000000311097211 */ /* 0x000fe200030f0eff */
[----:B------:R-:W-:Y:S01]  /*9c50*/  IMAD R17, R0, 0x2, R19 ;  /* 0x0000000200117824 */ /* 0x000fe200078e0213 */
[----:B----4-:R-:W-:Y:S01]  /*9c60*/  ISETP.LT.AND P4, PT, R16, UR7, !P0 ;  /* 0x0000000710007c0c */ /* 0x010fe2000c781270 */
[----:B------:R1:W-:Y:S01]  /*9c70*/  @P3 STG.E.U16 desc[UR8][R12.64], R6 ;  /* 0x000000060c003986 */ /* 0x0003e2000c101508 */
[----:B0-----:R-:W-:-:S03]  /*9c80*/  LEA R10, P6, R19, R2, 0x1 ;  /* 0x00000002130a7211 */ /* 0x001fc600078c08ff */
[----:B------:R-:W3:Y:S01]  /*9c90*/  LDL.LU R16, [R1+0x38] ;  /* 0x0000380001107983 */ /* 0x000ee20000300800 */
[-C--:B------:R-:W-:Y:S02]  /*9ca0*/  LEA.HI.X.SX32 R11, R19, R3.reuse, 0x1, P6 ;  /* 0x00000003130b7211 */ /* 0x080fe400030f0eff */
[C---:B-1----:R-:W-:Y:S01]  /*9cb0*/  LEA R12, P6, R17.reuse, R2, 0x1 ;  /* 0x00000002110c7211 */ /* 0x042fe200078c08ff */
[----:B------:R0:W-:Y:S03]  /*9cc0*/  @P1 STG.E.U16 desc[UR8][R14.64], R7 ;  /* 0x000000070e001986 */ /* 0x0001e6000c101508 */
[----:B------:R-:W-:Y:S01]  /*9cd0*/  LEA.HI.X.SX32 R13, R17, R3, 0x1, P6 ;  /* 0x00000003110d7211 */ /* 0x000fe200030f0eff */
[----:B------:R1:W-:Y:S01]  /*9ce0*/  @P2 STG.E.U16 desc[UR8][R8.64], R28 ;  /* 0x0000001c08002986 */ /* 0x0003e2000c101508 */
[----:B------:R-:W-:-:S03]  /*9cf0*/  ISETP.LT.AND P1, PT, R22, UR7, !P0 ;  /* 0x0000000716007c0c */ /* 0x000fc6000c721270 */
[----:B------:R4:W-:Y:S04]  /*9d00*/  @P5 STG.E.U16 desc[UR8][R10.64], R29 ;  /* 0x0000001d0a005986 */ /* 0x0009e8000c101508 */
[----:B------:R-:W3:Y:S04]  /*9d10*/  LDL.LU R22, [R1+0x34] ;  /* 0x0000340001167983 */ /* 0x000ee80000300800 */
[----:B------:R4:W-:Y:S01]  /*9d20*/  @P4 STG.E.U16 desc[UR8][R12.64], R30 ;  /* 0x0000001e0c004986 */ /* 0x0009e2000c101508 */
[----:B-----5:R-:W-:-:S03]  /*9d30*/  ISETP.LT.AND P5, PT, R20, UR7, !P0 ;  /* 0x0000000714007c0c */ /* 0x020fc6000c7a1270 */
[----:B------:R-:W5:Y:S01]  /*9d40*/  LDL.LU R20, [R1+0x30] ;  /* 0x0000300001147983 */ /* 0x000f620000300800 */
[----:B--2---:R-:W-:-:S03]  /*9d50*/  ISETP.LT.AND P4, PT, R18, UR7, !P0 ;  /* 0x0000000712007c0c */ /* 0x004fc6000c781270 */
[----:B------:R-:W2:Y:S01]  /*9d60*/  LDL.LU R18, [R1+0x2c] ;  /* 0x00002c0001127983 */ /* 0x000ea20000300800 */
[----:B------:R-:W-:-:S04]  /*9d70*/  IMAD R19, R0, 0x2, R17 ;  /* 0x0000000200137824 */ /* 0x000fc800078e0211 */
[----:B------:R-:W-:Y:S01]  /*9d80*/  IMAD R17, R0, 0x2, R19 ;  /* 0x0000000200117824 */ /* 0x000fe200078e0213 */
[----:B0-----:R-:W-:-:S04]  /*9d90*/  LEA R14, P6, R19, R2, 0x1 ;  /* 0x00000002130e7211 */ /* 0x001fc800078c08ff */
[-C--:B------:R-:W-:Y:S01]  /*9da0*/  LEA.HI.X.SX32 R15, R19, R3.reuse, 0x1, P6 ;  /* 0x00000003130f7211 */ /* 0x080fe200030f0eff */
[C---:B------:R-:W-:Y:S01]  /*9db0*/  IMAD R19, R0.reuse, 0x2, R17 ;  /* 0x0000000200137824 */ /* 0x040fe200078e0211 */
[-C--:B-1----:R-:W-:Y:S02]  /*9dc0*/  LEA R8, P6, R17, R2.reuse, 0x1 ;  /* 0x0000000211087211 */ /* 0x082fe400078c08ff */
[----:B------:R-:W-:Y:S02]  /*9dd0*/  ISETP.LT.AND P3, PT, R23, UR7, !P0 ;  /* 0x0000000717007c0c */ /* 0x000fe4000c761270 */
[----:B------:R-:W-:Y:S01]  /*9de0*/  LEA.HI.X.SX32 R9, R17, R3, 0x1, P6 ;  /* 0x0000000311097211 */ /* 0x000fe200030f0eff */
[C---:B------:R-:W-:Y:S01]  /*9df0*/  IMAD R17, R0.reuse, 0x2, R19 ;  /* 0x0000000200117824 */ /* 0x040fe200078e0213 */
[----:B------:R-:W-:Y:S02]  /*9e00*/  ISETP.LT.AND P2, PT, R21, UR7, !P0 ;  /* 0x0000000715007c0c */ /* 0x000fe4000c741270 */
[----:B----4-:R-:W-:Y:S01]  /*9e10*/  LEA R10, P6, R19, R2, 0x1 ;  /* 0x00000002130a7211 */ /* 0x010fe200078c08ff */
[----:B------:R-:W-:Y:S01]  /*9e20*/  IMAD R13, R0, 0x2, R17 ;  /* 0x00000002000d7824 */ /* 0x000fe200078e0211 */
[----:B------:R-:W-:-:S02]  /*9e30*/  PRMT R5, R4, 0x7632, R5 ;  /* 0x0000763204057816 */ /* 0x000fc40000000005 */
[----:B------:R-:W-:Y:S01]  /*9e40*/  LEA.HI.X.SX32 R11, R19, R3, 0x1, P6 ;  /* 0x00000003130b7211 */ /* 0x000fe200030f0eff */
[C---:B------:R-:W-:Y:S01]  /*9e50*/  IMAD R19, R0.reuse, 0x2, R13 ;  /* 0x0000000200137824 */ /* 0x040fe200078e020d */
[----:B------:R-:W-:Y:S01]  /*9e60*/  PRMT R6, R5, 0x7632, R6 ;  /* 0x0000763205067816 */ /* 0x000fe20000000006 */
[----:B------:R-:W-:Y:S02]  /*9e70*/  @P3 STG.E.U16 desc[UR8][R14.64], R31 ;  /* 0x0000001f0e003986 */ /* 0x000fe4000c101508 */
[----:B------:R-:W-:Y:S02]  /*9e80*/  IMAD R21, R0, 0x2, R19 ;  /* 0x0000000200157824 */ /* 0x000fe400078e0213 */
[----:B------:R0:W-:Y:S01]  /*9e90*/  @P1 STG.E.U16 desc[UR8][R8.64], R5 ;  /* 0x0000000508001986 */ /* 0x0001e2000c101508 */
[----:B------:R-:W-:-:S03]  /*9ea0*/  LEA R4, P1, R17, R2, 0x1 ;  /* 0x0000000211047211 */ /* 0x000fc600078208ff */
[----:B------:R1:W-:Y:S01]  /*9eb0*/  @P2 STG.E.U16 desc[UR8][R10.64], R6 ;  /* 0x000000060a002986 */ /* 0x0003e2000c101508 */
[-C--:B------:R-:W-:Y:S02]  /*9ec0*/  LEA R12, P2, R13, R2.reuse, 0x1 ;  /* 0x000000020d0c7211 */ /* 0x080fe400078408ff */
[----:B---3--:R-:W-:Y:S02]  /*9ed0*/  ISETP.LT.AND P3, PT, R16, UR7, !P0 ;  /* 0x0000000710007c0c */ /* 0x008fe4000c761270 */
[-C--:B0-----:R-:W-:Y:S02]  /*9ee0*/  LEA.HI.X.SX32 R5, R17, R3.reuse, 0x1, P1 ;  /* 0x0000000311057211 */ /* 0x081fe400008f0eff */
[-C--:B------:R-:W-:Y:S01]  /*9ef0*/  LEA R8, P1, R21, R2.reuse, 0x1 ;  /* 0x0000000215087211 */ /* 0x080fe200078208ff */
[----:B------:R-:W-:Y:S01]  /*9f00*/  IMAD R17, R0, 0x2, R21 ;  /* 0x0000000200117824 */ /* 0x000fe200078e0215 */
[----:B------:R-:W-:Y:S02]  /*9f10*/  LEA.HI.X.SX32 R13, R13, R3, 0x1, P2 ;  /* 0x000000030d0d7211 */ /* 0x000fe400010f0eff */
[----:B------:R-:W-:-:S02]  /*9f20*/  LEA R14, P6, R19, R2, 0x1 ;  /* 0x00000002130e7211 */ /* 0x000fc400078c08ff */
[-C--:B------:R-:W-:Y:S02]  /*9f30*/  LEA.HI.X.SX32 R9, R21, R3.reuse, 0x1, P1 ;  /* 0x0000000315097211 */ /* 0x080fe400008f0eff */
[----:B------:R-:W-:Y:S02]  /*9f40*/  ISETP.LT.AND P2, PT, R22, UR7, !P0 ;  /* 0x0000000716007c0c */ /* 0x000fe4000c741270 */
[----:B------:R-:W-:Y:S02]  /*9f50*/  LEA.HI.X.SX32 R15, R19, R3, 0x1, P6 ;  /* 0x00000003130f7211 */ /* 0x000fe400030f0eff */
[----:B------:R-:W-:Y:S02]  /*9f60*/  LEA R16, P6, R17, R2, 0x1 ;  /* 0x0000000211107211 */ /* 0x000fe400078c08ff */
[----:B-----5:R-:W-:Y:S02]  /*9f70*/  ISETP.LT.AND P1, PT, R20, UR7, !P0 ;  /* 0x0000000714007c0c */ /* 0x020fe4000c721270 */
[----:B-1----:R-:W-:-:S02]  /*9f80*/  PRMT R6, R6, 0x7632, R6 ;  /* 0x0000763206067816 */ /* 0x002fc40000000006 */
[----:B------:R-:W-:Y:S01]  /*9f90*/  PRMT R7, R7, 0x7632, R7 ;  /* 0x0000763207077816 */ /* 0x000fe20000000007 */
[----:B------:R-:W-:Y:S01]  /*9fa0*/  IMAD R0, R0, 0x2, R17 ;  /* 0x0000000200007824 */ /* 0x000fe200078e0211 */
[----:B------:R-:W-:Y:S02]  /*9fb0*/  PRMT R28, R28, 0x7632, R28 ;  /* 0x000076321c1c7816 */ /* 0x000fe4000000001c */
[----:B------:R-:W-:Y:S01]  /*9fc0*/  PRMT R29, R29, 0x7632, R29 ;  /* 0x000076321d1d7816 */ /* 0x000fe2000000001d */
[----:B------:R0:W-:Y:S01]  /*9fd0*/  @P5 STG.E.U16 desc[UR8][R4.64], R6 ;  /* 0x0000000604005986 */ /* 0x0001e2000c101508 */
[----:B------:R-:W-:Y:S02]  /*9fe0*/  LEA.HI.X.SX32 R17, R17, R3, 0x1, P6 ;  /* 0x0000000311117211 */ /* 0x000fe400030f0eff */
[----:B------:R-:W-:Y:S01]  /*9ff0*/  PRMT R30, R30, 0x7632, R30 ;  /* 0x000076321e1e7816 */ /* 0x000fe2000000001e */
[----:B------:R0:W-:Y:S01]  /*a000*/  @P4 STG.E.U16 desc[UR8][R12.64], R7 ;  /* 0x000000070c004986 */ /* 0x0001e2000c101508 */
[----:B------:R-:W-:-:S03]  /*a010*/  LEA R2, P6, R0, R2, 0x1 ;  /* 0x0000000200027211 */ /* 0x000fc600078c08ff */
[----:B------:R0:W-:Y:S04]  /*a020*/  @P3 STG.E.U16 desc[UR8][R14.64], R28 ;  /* 0x0000001c0e003986 */ /* 0x0001e8000c101508 */
[----:B------:R0:W-:Y:S01]  /*a030*/  @P2 STG.E.U16 desc[UR8][R8.64], R29 ;  /* 0x0000001d08002986 */ /* 0x0001e2000c101508 */
[----:B------:R-:W-:-:S03]  /*a040*/  LEA.HI.X.SX32 R3, R0, R3, 0x1, P6 ;  /* 0x0000000300037211 */ /* 0x000fc600030f0eff */
[----:B------:R0:W-:Y:S01]  /*a050*/  @P1 STG.E.U16 desc[UR8][R16.64], R30 ;  /* 0x0000001e10001986 */ /* 0x0001e2000c101508 */
[----:B--2---:R-:W-:-:S13]  /*a060*/  ISETP.LT.AND P0, PT, R18, UR7, !P0 ;  /* 0x0000000712007c0c */ /* 0x004fda000c701270 */
[----:B0-----:R-:W-:Y:S05]  /*a070*/  @!P0 EXIT ;  /* 0x000000000000894d */ /* 0x001fea0003800000 */
[----:B------:R-:W-:-:S05]  /*a080*/  PRMT R31, R31, 0x7632, R31 ;  /* 0x000076321f1f7816 */ /* 0x000fca000000001f */
[----:B------:R-:W-:Y:S01]  /*a090*/  STG.E.U16 desc[UR8][R2.64], R31 ;  /* 0x0000001f02007986 */ /* 0x000fe2000c101508 */
[----:B------:R-:W-:Y:S05]  /*a0a0*/  EXIT ;  /* 0x000000000000794d */ /* 0x000fea0003800000 */
.L_x_3:
[----:B------:R-:W-:-:S00]  /*a0b0*/  BRA `(.L_x_3) ;  /* 0xfffffffc00fc7947 */ /* 0x000fc0000383ffff */
[----:B------:R-:W-:-:S00]  /*a0c0*/  NOP ;  /* 0x0000000000007918 */ /* 0x000fc00000000000 */
        /* <DEDUP_REMOVED lines=11> */
.L_x_4:


//--------------------- .nv.shared.matmul_kernel  --------------------------
	.section	.nv.shared.matmul_kernel,"aw",@nobits
	.sectionflags	@""
	.align	16
	.zero		1024


//--------------------- .nv.shared.reserved.0     --------------------------
	.section	.nv.shared.reserved.0,"aw",@nobits
	.weak		__nv_reservedSMEM_offset_0_alias
	.size		__nv_reservedSMEM_offset_0_alias, 0, 0
	.other		__nv_reservedSMEM_offset_0_alias,@"STO_CUDA_RESERVED_SHARED STV_DEFAULT"
__nv_reservedSMEM_offset_0_alias:
	.zero		0


//--------------------- .nv.constant0.matmul_kernel --------------------------
	.section	.nv.constant0.matmul_kernel,"a",@progbits
	.sectionflags	@""
	.align	4
.nv.constant0.matmul_kernel:
	.zero		608


//--------------------- SYMBOLS --------------------------

	.type		.nv.reservedSmem.offset0,@object
	.size		.nv.reservedSmem.offset0,0x4
